//
// Generated by NVIDIA NVVM Compiler
//
// Compiler Build ID: CL-36424714
// Cuda compilation tools, release 13.0, V13.0.88
// Based on NVVM 20.0.0
//

.version 9.0
.target sm_100
.address_size 64

	// .globl	_Z21matrixMulPhase6_AsyncPfS_S_PKfiiii
.extern .func  (.param .b32 func_retval0) vprintf
(
	.param .b64 vprintf_param_0,
	.param .b64 vprintf_param_1
)
;
// _ZZ21matrixMulPhase6_AsyncPfS_S_PKfiiiiE2As has been demoted
// _ZZ21matrixMulPhase6_AsyncPfS_S_PKfiiiiE2Bs has been demoted
.global .align 1 .b8 $str[50] = {91, 71, 80, 85, 32, 75, 101, 114, 110, 101, 108, 93, 32, 82, 101, 99, 101, 105, 118, 101, 100, 32, 66, 105, 97, 115, 32, 80, 116, 114, 58, 32, 37, 112, 44, 32, 117, 115, 101, 95, 114, 101, 108, 117, 58, 32, 37, 100, 10};

.visible .entry _Z21matrixMulPhase6_AsyncPfS_S_PKfiiii(
	.param .u64 .ptr .align 1 _Z21matrixMulPhase6_AsyncPfS_S_PKfiiii_param_0,
	.param .u64 .ptr .align 1 _Z21matrixMulPhase6_AsyncPfS_S_PKfiiii_param_1,
	.param .u64 .ptr .align 1 _Z21matrixMulPhase6_AsyncPfS_S_PKfiiii_param_2,
	.param .u64 .ptr .align 1 _Z21matrixMulPhase6_AsyncPfS_S_PKfiiii_param_3,
	.param .u32 _Z21matrixMulPhase6_AsyncPfS_S_PKfiiii_param_4,
	.param .u32 _Z21matrixMulPhase6_AsyncPfS_S_PKfiiii_param_5,
	.param .u32 _Z21matrixMulPhase6_AsyncPfS_S_PKfiiii_param_6,
	.param .u32 _Z21matrixMulPhase6_AsyncPfS_S_PKfiiii_param_7
)
{
	.local .align 8 .b8 	__local_depot0[16];
	.reg .b64 	%SP;
	.reg .b64 	%SPL;
	.reg .pred 	%p<646>;
	.reg .b32 	%r<707>;
	.reg .b32 	%f<1347>;
	.reg .b64 	%rd<203>;
	// demoted variable
	.shared .align 4 .b8 _ZZ21matrixMulPhase6_AsyncPfS_S_PKfiiiiE2As[8192];
	// demoted variable
	.shared .align 4 .b8 _ZZ21matrixMulPhase6_AsyncPfS_S_PKfiiiiE2Bs[8192];
	mov.u64 	%SPL, __local_depot0;
	cvta.local.u64 	%SP, %SPL;
	ld.param.u64 	%rd25, [_Z21matrixMulPhase6_AsyncPfS_S_PKfiiii_param_0];
	mov.u32 	%r68, %ctaid.y;
	mov.u32 	%r69, %ctaid.x;
	mov.u32 	%r70, %tid.y;
	mov.u32 	%r71, %tid.x;
	mov.u32 	%r72, %ntid.x;
	mad.lo.s32 	%r1, %r70, %r72, %r71;
	shl.b32 	%r2, %r68, 7;
	shl.b32 	%r3, %r69, 7;
	or.b32  	%r73, %r69, %r68;
	or.b32  	%r74, %r73, %r1;
	setp.ne.s32 	%p1, %r74, 0;
	@%p1 bra 	$L__BB0_2;
	ld.param.u32 	%r304, [_Z21matrixMulPhase6_AsyncPfS_S_PKfiiii_param_4];
	ld.param.u64 	%rd198, [_Z21matrixMulPhase6_AsyncPfS_S_PKfiiii_param_3];
	add.u64 	%rd29, %SP, 0;
	add.u64 	%rd30, %SPL, 0;
	st.local.u64 	[%rd30], %rd198;
	st.local.u32 	[%rd30+8], %r304;
	mov.u64 	%rd31, $str;
	cvta.global.u64 	%rd32, %rd31;
	{ // callseq 0, 0
	.param .b64 param0;
	st.param.b64 	[param0], %rd32;
	.param .b64 param1;
	st.param.b64 	[param1], %rd29;
	.param .b32 retval0;
	call.uni (retval0), 
	vprintf, 
	(
	param0, 
	param1
	);
	ld.param.b32 	%r75, [retval0];
	} // callseq 0
$L__BB0_2:
	ld.param.u32 	%r700, [_Z21matrixMulPhase6_AsyncPfS_S_PKfiiii_param_7];
	ld.param.u32 	%r561, [_Z21matrixMulPhase6_AsyncPfS_S_PKfiiii_param_6];
	ld.param.u64 	%rd180, [_Z21matrixMulPhase6_AsyncPfS_S_PKfiiii_param_1];
	mul.wide.u32 	%rd35, %r3, 4;
	add.s64 	%rd36, %rd180, %rd35;
	shr.u32 	%r79, %r1, 1;
	shl.b32 	%r80, %r1, 2;
	and.b32  	%r81, %r80, 4;
	shl.b32 	%r82, %r79, 5;
	mov.u32 	%r83, _ZZ21matrixMulPhase6_AsyncPfS_S_PKfiiiiE2As;
	add.s32 	%r84, %r83, %r82;
	shl.b32 	%r85, %r1, 4;
	and.b32  	%r86, %r85, 16;
	add.s32 	%r77, %r84, %r86;
	mad.lo.s32 	%r87, %r700, %r79, %r81;
	cvt.s64.s32 	%rd37, %r87;
	mul.lo.s32 	%r88, %r700, %r2;
	cvt.s64.s32 	%rd38, %r88;
	add.s64 	%rd1, %rd38, %rd37;
	shl.b64 	%rd39, %rd1, 2;
	add.s64 	%rd33, %rd25, %rd39;
	// begin inline asm
	cp.async.cg.shared.global [%r77], [%rd33], 16, 16;
	// end inline asm
	shr.u32 	%r4, %r1, 5;
	and.b32  	%r5, %r80, 124;
	shl.b32 	%r89, %r4, 9;
	mov.u32 	%r90, _ZZ21matrixMulPhase6_AsyncPfS_S_PKfiiiiE2Bs;
	add.s32 	%r91, %r90, %r89;
	and.b32  	%r92, %r85, 496;
	add.s32 	%r78, %r91, %r92;
	mad.lo.s32 	%r93, %r561, %r4, %r5;
	mul.wide.s32 	%rd40, %r93, 4;
	add.s64 	%rd34, %rd36, %rd40;
	// begin inline asm
	cp.async.cg.shared.global [%r78], [%rd34], 16, 16;
	// end inline asm
	// begin inline asm
	cp.async.commit_group;
	// end inline asm
	// begin inline asm
	cp.async.wait_group 0;
	// end inline asm
	bar.sync 	0;
	setp.lt.s32 	%p2, %r700, 1;
	mov.f32 	%f1283, 0f00000000;
	mov.f32 	%f1284, %f1283;
	mov.f32 	%f1285, %f1283;
	mov.f32 	%f1286, %f1283;
	mov.f32 	%f1287, %f1283;
	mov.f32 	%f1288, %f1283;
	mov.f32 	%f1289, %f1283;
	mov.f32 	%f1290, %f1283;
	mov.f32 	%f1291, %f1283;
	mov.f32 	%f1292, %f1283;
	mov.f32 	%f1293, %f1283;
	mov.f32 	%f1294, %f1283;
	mov.f32 	%f1295, %f1283;
	mov.f32 	%f1296, %f1283;
	mov.f32 	%f1297, %f1283;
	mov.f32 	%f1298, %f1283;
	mov.f32 	%f1299, %f1283;
	mov.f32 	%f1300, %f1283;
	mov.f32 	%f1301, %f1283;
	mov.f32 	%f1302, %f1283;
	mov.f32 	%f1303, %f1283;
	mov.f32 	%f1304, %f1283;
	mov.f32 	%f1305, %f1283;
	mov.f32 	%f1306, %f1283;
	mov.f32 	%f1307, %f1283;
	mov.f32 	%f1308, %f1283;
	mov.f32 	%f1309, %f1283;
	mov.f32 	%f1310, %f1283;
	mov.f32 	%f1311, %f1283;
	mov.f32 	%f1312, %f1283;
	mov.f32 	%f1313, %f1283;
	mov.f32 	%f1314, %f1283;
	mov.f32 	%f1315, %f1283;
	mov.f32 	%f1316, %f1283;
	mov.f32 	%f1317, %f1283;
	mov.f32 	%f1318, %f1283;
	mov.f32 	%f1319, %f1283;
	mov.f32 	%f1320, %f1283;
	mov.f32 	%f1321, %f1283;
	mov.f32 	%f1322, %f1283;
	mov.f32 	%f1323, %f1283;
	mov.f32 	%f1324, %f1283;
	mov.f32 	%f1325, %f1283;
	mov.f32 	%f1326, %f1283;
	mov.f32 	%f1327, %f1283;
	mov.f32 	%f1328, %f1283;
	mov.f32 	%f1329, %f1283;
	mov.f32 	%f1330, %f1283;
	mov.f32 	%f1331, %f1283;
	mov.f32 	%f1332, %f1283;
	mov.f32 	%f1333, %f1283;
	mov.f32 	%f1334, %f1283;
	mov.f32 	%f1335, %f1283;
	mov.f32 	%f1336, %f1283;
	mov.f32 	%f1337, %f1283;
	mov.f32 	%f1338, %f1283;
	mov.f32 	%f1339, %f1283;
	mov.f32 	%f1340, %f1283;
	mov.f32 	%f1341, %f1283;
	mov.f32 	%f1342, %f1283;
	mov.f32 	%f1343, %f1283;
	mov.f32 	%f1344, %f1283;
	mov.f32 	%f1345, %f1283;
	mov.f32 	%f1346, %f1283;
	@%p2 bra 	$L__BB0_7;
	ld.param.u32 	%r562, [_Z21matrixMulPhase6_AsyncPfS_S_PKfiiii_param_6];
	add.s64 	%rd42, %rd39, %rd25;
	add.s64 	%rd202, %rd42, 32;
	add.s32 	%r96, %r4, 8;
	mad.lo.s32 	%r703, %r562, %r96, %r5;
	mov.b32 	%r706, 1;
	mov.b32 	%r704, 0;
	mov.f32 	%f1283, 0f00000000;
	mov.u32 	%r705, %r704;
$L__BB0_4:
	ld.param.u32 	%r701, [_Z21matrixMulPhase6_AsyncPfS_S_PKfiiii_param_7];
	add.s32 	%r704, %r704, 8;
	setp.ge.s32 	%p3, %r704, %r701;
	@%p3 bra 	$L__BB0_6;
	ld.param.u64 	%rd181, [_Z21matrixMulPhase6_AsyncPfS_S_PKfiiii_param_1];
	mov.u32 	%r99, %tid.y;
	mov.u32 	%r100, %ntid.x;
	mov.u32 	%r101, %tid.x;
	mad.lo.s32 	%r102, %r99, %r100, %r101;
	shl.b32 	%r103, %r102, 4;
	and.b32  	%r104, %r103, -32;
	mov.u32 	%r105, _ZZ21matrixMulPhase6_AsyncPfS_S_PKfiiiiE2As;
	add.s32 	%r106, %r105, %r104;
	and.b32  	%r107, %r103, 16;
	add.s32 	%r108, %r106, %r107;
	shl.b32 	%r109, %r706, 12;
	add.s32 	%r97, %r108, %r109;
	// begin inline asm
	cp.async.cg.shared.global [%r97], [%rd202], 16, 16;
	// end inline asm
	and.b32  	%r110, %r103, -512;
	mov.u32 	%r111, _ZZ21matrixMulPhase6_AsyncPfS_S_PKfiiiiE2Bs;
	add.s32 	%r112, %r111, %r110;
	and.b32  	%r113, %r103, 496;
	add.s32 	%r114, %r112, %r113;
	add.s32 	%r98, %r114, %r109;
	mov.u32 	%r115, %ctaid.x;
	shl.b32 	%r116, %r115, 7;
	mul.wide.u32 	%rd45, %r116, 4;
	add.s64 	%rd46, %rd181, %rd45;
	mul.wide.s32 	%rd47, %r703, 4;
	add.s64 	%rd44, %rd46, %rd47;
	// begin inline asm
	cp.async.cg.shared.global [%r98], [%rd44], 16, 16;
	// end inline asm
$L__BB0_6:
	ld.param.u32 	%r702, [_Z21matrixMulPhase6_AsyncPfS_S_PKfiiii_param_7];
	ld.param.u32 	%r563, [_Z21matrixMulPhase6_AsyncPfS_S_PKfiiii_param_6];
	setp.lt.s32 	%p4, %r704, %r702;
	// begin inline asm
	cp.async.commit_group;
	// end inline asm
	shl.b32 	%r117, %r705, 12;
	mov.u32 	%r118, _ZZ21matrixMulPhase6_AsyncPfS_S_PKfiiiiE2As;
	add.s32 	%r119, %r118, %r117;
	mov.u32 	%r120, _ZZ21matrixMulPhase6_AsyncPfS_S_PKfiiiiE2Bs;
	add.s32 	%r121, %r120, %r117;
	mov.u32 	%r122, %tid.y;
	shl.b32 	%r123, %r122, 8;
	add.s32 	%r124, %r119, %r123;
	ld.shared.f32 	%f195, [%r124];
	ld.shared.f32 	%f196, [%r124+32];
	ld.shared.f32 	%f197, [%r124+64];
	ld.shared.f32 	%f198, [%r124+96];
	ld.shared.f32 	%f199, [%r124+128];
	ld.shared.f32 	%f200, [%r124+160];
	ld.shared.f32 	%f201, [%r124+192];
	ld.shared.f32 	%f202, [%r124+224];
	mov.u32 	%r125, %tid.x;
	shl.b32 	%r126, %r125, 5;
	add.s32 	%r127, %r121, %r126;
	ld.shared.f32 	%f203, [%r127];
	ld.shared.f32 	%f204, [%r127+4];
	ld.shared.f32 	%f205, [%r127+8];
	ld.shared.f32 	%f206, [%r127+12];
	ld.shared.f32 	%f207, [%r127+16];
	ld.shared.f32 	%f208, [%r127+20];
	ld.shared.f32 	%f209, [%r127+24];
	ld.shared.f32 	%f210, [%r127+28];
	fma.rn.f32 	%f211, %f195, %f203, %f1330;
	fma.rn.f32 	%f212, %f195, %f204, %f1329;
	fma.rn.f32 	%f213, %f195, %f205, %f1328;
	fma.rn.f32 	%f214, %f195, %f206, %f1327;
	fma.rn.f32 	%f215, %f195, %f207, %f1326;
	fma.rn.f32 	%f216, %f195, %f208, %f1325;
	fma.rn.f32 	%f217, %f195, %f209, %f1324;
	fma.rn.f32 	%f218, %f195, %f210, %f1323;
	fma.rn.f32 	%f219, %f196, %f203, %f1322;
	fma.rn.f32 	%f220, %f196, %f204, %f1321;
	fma.rn.f32 	%f221, %f196, %f205, %f1320;
	fma.rn.f32 	%f222, %f196, %f206, %f1319;
	fma.rn.f32 	%f223, %f196, %f207, %f1318;
	fma.rn.f32 	%f224, %f196, %f208, %f1317;
	fma.rn.f32 	%f225, %f196, %f209, %f1316;
	fma.rn.f32 	%f226, %f196, %f210, %f1315;
	fma.rn.f32 	%f227, %f197, %f203, %f1314;
	fma.rn.f32 	%f228, %f197, %f204, %f1313;
	fma.rn.f32 	%f229, %f197, %f205, %f1312;
	fma.rn.f32 	%f230, %f197, %f206, %f1311;
	fma.rn.f32 	%f231, %f197, %f207, %f1310;
	fma.rn.f32 	%f232, %f197, %f208, %f1309;
	fma.rn.f32 	%f233, %f197, %f209, %f1308;
	fma.rn.f32 	%f234, %f197, %f210, %f1307;
	fma.rn.f32 	%f235, %f198, %f203, %f1306;
	fma.rn.f32 	%f236, %f198, %f204, %f1305;
	fma.rn.f32 	%f237, %f198, %f205, %f1304;
	fma.rn.f32 	%f238, %f198, %f206, %f1303;
	fma.rn.f32 	%f239, %f198, %f207, %f1302;
	fma.rn.f32 	%f240, %f198, %f208, %f1301;
	fma.rn.f32 	%f241, %f198, %f209, %f1300;
	fma.rn.f32 	%f242, %f198, %f210, %f1299;
	fma.rn.f32 	%f243, %f199, %f203, %f1298;
	fma.rn.f32 	%f244, %f199, %f204, %f1297;
	fma.rn.f32 	%f245, %f199, %f205, %f1296;
	fma.rn.f32 	%f246, %f199, %f206, %f1295;
	fma.rn.f32 	%f247, %f199, %f207, %f1294;
	fma.rn.f32 	%f248, %f199, %f208, %f1293;
	fma.rn.f32 	%f249, %f199, %f209, %f1292;
	fma.rn.f32 	%f250, %f199, %f210, %f1291;
	fma.rn.f32 	%f251, %f200, %f203, %f1290;
	fma.rn.f32 	%f252, %f200, %f204, %f1289;
	fma.rn.f32 	%f253, %f200, %f205, %f1288;
	fma.rn.f32 	%f254, %f200, %f206, %f1287;
	fma.rn.f32 	%f255, %f200, %f207, %f1286;
	fma.rn.f32 	%f256, %f200, %f208, %f1285;
	fma.rn.f32 	%f257, %f200, %f209, %f1284;
	fma.rn.f32 	%f258, %f200, %f210, %f1283;
	fma.rn.f32 	%f259, %f201, %f203, %f1331;
	fma.rn.f32 	%f260, %f201, %f204, %f1332;
	fma.rn.f32 	%f261, %f201, %f205, %f1333;
	fma.rn.f32 	%f262, %f201, %f206, %f1334;
	fma.rn.f32 	%f263, %f201, %f207, %f1335;
	fma.rn.f32 	%f264, %f201, %f208, %f1336;
	fma.rn.f32 	%f265, %f201, %f209, %f1337;
	fma.rn.f32 	%f266, %f201, %f210, %f1338;
	fma.rn.f32 	%f267, %f202, %f203, %f1339;
	fma.rn.f32 	%f268, %f202, %f204, %f1340;
	fma.rn.f32 	%f269, %f202, %f205, %f1341;
	fma.rn.f32 	%f270, %f202, %f206, %f1342;
	fma.rn.f32 	%f271, %f202, %f207, %f1343;
	fma.rn.f32 	%f272, %f202, %f208, %f1344;
	fma.rn.f32 	%f273, %f202, %f209, %f1345;
	fma.rn.f32 	%f274, %f202, %f210, %f1346;
	ld.shared.f32 	%f275, [%r124+4];
	ld.shared.f32 	%f276, [%r124+36];
	ld.shared.f32 	%f277, [%r124+68];
	ld.shared.f32 	%f278, [%r124+100];
	ld.shared.f32 	%f279, [%r124+132];
	ld.shared.f32 	%f280, [%r124+164];
	ld.shared.f32 	%f281, [%r124+196];
	ld.shared.f32 	%f282, [%r124+228];
	ld.shared.f32 	%f283, [%r127+512];
	ld.shared.f32 	%f284, [%r127+516];
	ld.shared.f32 	%f285, [%r127+520];
	ld.shared.f32 	%f286, [%r127+524];
	ld.shared.f32 	%f287, [%r127+528];
	ld.shared.f32 	%f288, [%r127+532];
	ld.shared.f32 	%f289, [%r127+536];
	ld.shared.f32 	%f290, [%r127+540];
	fma.rn.f32 	%f291, %f275, %f283, %f211;
	fma.rn.f32 	%f292, %f275, %f284, %f212;
	fma.rn.f32 	%f293, %f275, %f285, %f213;
	fma.rn.f32 	%f294, %f275, %f286, %f214;
	fma.rn.f32 	%f295, %f275, %f287, %f215;
	fma.rn.f32 	%f296, %f275, %f288, %f216;
	fma.rn.f32 	%f297, %f275, %f289, %f217;
	fma.rn.f32 	%f298, %f275, %f290, %f218;
	fma.rn.f32 	%f299, %f276, %f283, %f219;
	fma.rn.f32 	%f300, %f276, %f284, %f220;
	fma.rn.f32 	%f301, %f276, %f285, %f221;
	fma.rn.f32 	%f302, %f276, %f286, %f222;
	fma.rn.f32 	%f303, %f276, %f287, %f223;
	fma.rn.f32 	%f304, %f276, %f288, %f224;
	fma.rn.f32 	%f305, %f276, %f289, %f225;
	fma.rn.f32 	%f306, %f276, %f290, %f226;
	fma.rn.f32 	%f307, %f277, %f283, %f227;
	fma.rn.f32 	%f308, %f277, %f284, %f228;
	fma.rn.f32 	%f309, %f277, %f285, %f229;
	fma.rn.f32 	%f310, %f277, %f286, %f230;
	fma.rn.f32 	%f311, %f277, %f287, %f231;
	fma.rn.f32 	%f312, %f277, %f288, %f232;
	fma.rn.f32 	%f313, %f277, %f289, %f233;
	fma.rn.f32 	%f314, %f277, %f290, %f234;
	fma.rn.f32 	%f315, %f278, %f283, %f235;
	fma.rn.f32 	%f316, %f278, %f284, %f236;
	fma.rn.f32 	%f317, %f278, %f285, %f237;
	fma.rn.f32 	%f318, %f278, %f286, %f238;
	fma.rn.f32 	%f319, %f278, %f287, %f239;
	fma.rn.f32 	%f320, %f278, %f288, %f240;
	fma.rn.f32 	%f321, %f278, %f289, %f241;
	fma.rn.f32 	%f322, %f278, %f290, %f242;
	fma.rn.f32 	%f323, %f279, %f283, %f243;
	fma.rn.f32 	%f324, %f279, %f284, %f244;
	fma.rn.f32 	%f325, %f279, %f285, %f245;
	fma.rn.f32 	%f326, %f279, %f286, %f246;
	fma.rn.f32 	%f327, %f279, %f287, %f247;
	fma.rn.f32 	%f328, %f279, %f288, %f248;
	fma.rn.f32 	%f329, %f279, %f289, %f249;
	fma.rn.f32 	%f330, %f279, %f290, %f250;
	fma.rn.f32 	%f331, %f280, %f283, %f251;
	fma.rn.f32 	%f332, %f280, %f284, %f252;
	fma.rn.f32 	%f333, %f280, %f285, %f253;
	fma.rn.f32 	%f334, %f280, %f286, %f254;
	fma.rn.f32 	%f335, %f280, %f287, %f255;
	fma.rn.f32 	%f336, %f280, %f288, %f256;
	fma.rn.f32 	%f337, %f280, %f289, %f257;
	fma.rn.f32 	%f338, %f280, %f290, %f258;
	fma.rn.f32 	%f339, %f281, %f283, %f259;
	fma.rn.f32 	%f340, %f281, %f284, %f260;
	fma.rn.f32 	%f341, %f281, %f285, %f261;
	fma.rn.f32 	%f342, %f281, %f286, %f262;
	fma.rn.f32 	%f343, %f281, %f287, %f263;
	fma.rn.f32 	%f344, %f281, %f288, %f264;
	fma.rn.f32 	%f345, %f281, %f289, %f265;
	fma.rn.f32 	%f346, %f281, %f290, %f266;
	fma.rn.f32 	%f347, %f282, %f283, %f267;
	fma.rn.f32 	%f348, %f282, %f284, %f268;
	fma.rn.f32 	%f349, %f282, %f285, %f269;
	fma.rn.f32 	%f350, %f282, %f286, %f270;
	fma.rn.f32 	%f351, %f282, %f287, %f271;
	fma.rn.f32 	%f352, %f282, %f288, %f272;
	fma.rn.f32 	%f353, %f282, %f289, %f273;
	fma.rn.f32 	%f354, %f282, %f290, %f274;
	ld.shared.f32 	%f355, [%r124+8];
	ld.shared.f32 	%f356, [%r124+40];
	ld.shared.f32 	%f357, [%r124+72];
	ld.shared.f32 	%f358, [%r124+104];
	ld.shared.f32 	%f359, [%r124+136];
	ld.shared.f32 	%f360, [%r124+168];
	ld.shared.f32 	%f361, [%r124+200];
	ld.shared.f32 	%f362, [%r124+232];
	ld.shared.f32 	%f363, [%r127+1024];
	ld.shared.f32 	%f364, [%r127+1028];
	ld.shared.f32 	%f365, [%r127+1032];
	ld.shared.f32 	%f366, [%r127+1036];
	ld.shared.f32 	%f367, [%r127+1040];
	ld.shared.f32 	%f368, [%r127+1044];
	ld.shared.f32 	%f369, [%r127+1048];
	ld.shared.f32 	%f370, [%r127+1052];
	fma.rn.f32 	%f371, %f355, %f363, %f291;
	fma.rn.f32 	%f372, %f355, %f364, %f292;
	fma.rn.f32 	%f373, %f355, %f365, %f293;
	fma.rn.f32 	%f374, %f355, %f366, %f294;
	fma.rn.f32 	%f375, %f355, %f367, %f295;
	fma.rn.f32 	%f376, %f355, %f368, %f296;
	fma.rn.f32 	%f377, %f355, %f369, %f297;
	fma.rn.f32 	%f378, %f355, %f370, %f298;
	fma.rn.f32 	%f379, %f356, %f363, %f299;
	fma.rn.f32 	%f380, %f356, %f364, %f300;
	fma.rn.f32 	%f381, %f356, %f365, %f301;
	fma.rn.f32 	%f382, %f356, %f366, %f302;
	fma.rn.f32 	%f383, %f356, %f367, %f303;
	fma.rn.f32 	%f384, %f356, %f368, %f304;
	fma.rn.f32 	%f385, %f356, %f369, %f305;
	fma.rn.f32 	%f386, %f356, %f370, %f306;
	fma.rn.f32 	%f387, %f357, %f363, %f307;
	fma.rn.f32 	%f388, %f357, %f364, %f308;
	fma.rn.f32 	%f389, %f357, %f365, %f309;
	fma.rn.f32 	%f390, %f357, %f366, %f310;
	fma.rn.f32 	%f391, %f357, %f367, %f311;
	fma.rn.f32 	%f392, %f357, %f368, %f312;
	fma.rn.f32 	%f393, %f357, %f369, %f313;
	fma.rn.f32 	%f394, %f357, %f370, %f314;
	fma.rn.f32 	%f395, %f358, %f363, %f315;
	fma.rn.f32 	%f396, %f358, %f364, %f316;
	fma.rn.f32 	%f397, %f358, %f365, %f317;
	fma.rn.f32 	%f398, %f358, %f366, %f318;
	fma.rn.f32 	%f399, %f358, %f367, %f319;
	fma.rn.f32 	%f400, %f358, %f368, %f320;
	fma.rn.f32 	%f401, %f358, %f369, %f321;
	fma.rn.f32 	%f402, %f358, %f370, %f322;
	fma.rn.f32 	%f403, %f359, %f363, %f323;
	fma.rn.f32 	%f404, %f359, %f364, %f324;
	fma.rn.f32 	%f405, %f359, %f365, %f325;
	fma.rn.f32 	%f406, %f359, %f366, %f326;
	fma.rn.f32 	%f407, %f359, %f367, %f327;
	fma.rn.f32 	%f408, %f359, %f368, %f328;
	fma.rn.f32 	%f409, %f359, %f369, %f329;
	fma.rn.f32 	%f410, %f359, %f370, %f330;
	fma.rn.f32 	%f411, %f360, %f363, %f331;
	fma.rn.f32 	%f412, %f360, %f364, %f332;
	fma.rn.f32 	%f413, %f360, %f365, %f333;
	fma.rn.f32 	%f414, %f360, %f366, %f334;
	fma.rn.f32 	%f415, %f360, %f367, %f335;
	fma.rn.f32 	%f416, %f360, %f368, %f336;
	fma.rn.f32 	%f417, %f360, %f369, %f337;
	fma.rn.f32 	%f418, %f360, %f370, %f338;
	fma.rn.f32 	%f419, %f361, %f363, %f339;
	fma.rn.f32 	%f420, %f361, %f364, %f340;
	fma.rn.f32 	%f421, %f361, %f365, %f341;
	fma.rn.f32 	%f422, %f361, %f366, %f342;
	fma.rn.f32 	%f423, %f361, %f367, %f343;
	fma.rn.f32 	%f424, %f361, %f368, %f344;
	fma.rn.f32 	%f425, %f361, %f369, %f345;
	fma.rn.f32 	%f426, %f361, %f370, %f346;
	fma.rn.f32 	%f427, %f362, %f363, %f347;
	fma.rn.f32 	%f428, %f362, %f364, %f348;
	fma.rn.f32 	%f429, %f362, %f365, %f349;
	fma.rn.f32 	%f430, %f362, %f366, %f350;
	fma.rn.f32 	%f431, %f362, %f367, %f351;
	fma.rn.f32 	%f432, %f362, %f368, %f352;
	fma.rn.f32 	%f433, %f362, %f369, %f353;
	fma.rn.f32 	%f434, %f362, %f370, %f354;
	ld.shared.f32 	%f435, [%r124+12];
	ld.shared.f32 	%f436, [%r124+44];
	ld.shared.f32 	%f437, [%r124+76];
	ld.shared.f32 	%f438, [%r124+108];
	ld.shared.f32 	%f439, [%r124+140];
	ld.shared.f32 	%f440, [%r124+172];
	ld.shared.f32 	%f441, [%r124+204];
	ld.shared.f32 	%f442, [%r124+236];
	ld.shared.f32 	%f443, [%r127+1536];
	ld.shared.f32 	%f444, [%r127+1540];
	ld.shared.f32 	%f445, [%r127+1544];
	ld.shared.f32 	%f446, [%r127+1548];
	ld.shared.f32 	%f447, [%r127+1552];
	ld.shared.f32 	%f448, [%r127+1556];
	ld.shared.f32 	%f449, [%r127+1560];
	ld.shared.f32 	%f450, [%r127+1564];
	fma.rn.f32 	%f451, %f435, %f443, %f371;
	fma.rn.f32 	%f452, %f435, %f444, %f372;
	fma.rn.f32 	%f453, %f435, %f445, %f373;
	fma.rn.f32 	%f454, %f435, %f446, %f374;
	fma.rn.f32 	%f455, %f435, %f447, %f375;
	fma.rn.f32 	%f456, %f435, %f448, %f376;
	fma.rn.f32 	%f457, %f435, %f449, %f377;
	fma.rn.f32 	%f458, %f435, %f450, %f378;
	fma.rn.f32 	%f459, %f436, %f443, %f379;
	fma.rn.f32 	%f460, %f436, %f444, %f380;
	fma.rn.f32 	%f461, %f436, %f445, %f381;
	fma.rn.f32 	%f462, %f436, %f446, %f382;
	fma.rn.f32 	%f463, %f436, %f447, %f383;
	fma.rn.f32 	%f464, %f436, %f448, %f384;
	fma.rn.f32 	%f465, %f436, %f449, %f385;
	fma.rn.f32 	%f466, %f436, %f450, %f386;
	fma.rn.f32 	%f467, %f437, %f443, %f387;
	fma.rn.f32 	%f468, %f437, %f444, %f388;
	fma.rn.f32 	%f469, %f437, %f445, %f389;
	fma.rn.f32 	%f470, %f437, %f446, %f390;
	fma.rn.f32 	%f471, %f437, %f447, %f391;
	fma.rn.f32 	%f472, %f437, %f448, %f392;
	fma.rn.f32 	%f473, %f437, %f449, %f393;
	fma.rn.f32 	%f474, %f437, %f450, %f394;
	fma.rn.f32 	%f475, %f438, %f443, %f395;
	fma.rn.f32 	%f476, %f438, %f444, %f396;
	fma.rn.f32 	%f477, %f438, %f445, %f397;
	fma.rn.f32 	%f478, %f438, %f446, %f398;
	fma.rn.f32 	%f479, %f438, %f447, %f399;
	fma.rn.f32 	%f480, %f438, %f448, %f400;
	fma.rn.f32 	%f481, %f438, %f449, %f401;
	fma.rn.f32 	%f482, %f438, %f450, %f402;
	fma.rn.f32 	%f483, %f439, %f443, %f403;
	fma.rn.f32 	%f484, %f439, %f444, %f404;
	fma.rn.f32 	%f485, %f439, %f445, %f405;
	fma.rn.f32 	%f486, %f439, %f446, %f406;
	fma.rn.f32 	%f487, %f439, %f447, %f407;
	fma.rn.f32 	%f488, %f439, %f448, %f408;
	fma.rn.f32 	%f489, %f439, %f449, %f409;
	fma.rn.f32 	%f490, %f439, %f450, %f410;
	fma.rn.f32 	%f491, %f440, %f443, %f411;
	fma.rn.f32 	%f492, %f440, %f444, %f412;
	fma.rn.f32 	%f493, %f440, %f445, %f413;
	fma.rn.f32 	%f494, %f440, %f446, %f414;
	fma.rn.f32 	%f495, %f440, %f447, %f415;
	fma.rn.f32 	%f496, %f440, %f448, %f416;
	fma.rn.f32 	%f497, %f440, %f449, %f417;
	fma.rn.f32 	%f498, %f440, %f450, %f418;
	fma.rn.f32 	%f499, %f441, %f443, %f419;
	fma.rn.f32 	%f500, %f441, %f444, %f420;
	fma.rn.f32 	%f501, %f441, %f445, %f421;
	fma.rn.f32 	%f502, %f441, %f446, %f422;
	fma.rn.f32 	%f503, %f441, %f447, %f423;
	fma.rn.f32 	%f504, %f441, %f448, %f424;
	fma.rn.f32 	%f505, %f441, %f449, %f425;
	fma.rn.f32 	%f506, %f441, %f450, %f426;
	fma.rn.f32 	%f507, %f442, %f443, %f427;
	fma.rn.f32 	%f508, %f442, %f444, %f428;
	fma.rn.f32 	%f509, %f442, %f445, %f429;
	fma.rn.f32 	%f510, %f442, %f446, %f430;
	fma.rn.f32 	%f511, %f442, %f447, %f431;
	fma.rn.f32 	%f512, %f442, %f448, %f432;
	fma.rn.f32 	%f513, %f442, %f449, %f433;
	fma.rn.f32 	%f514, %f442, %f450, %f434;
	ld.shared.f32 	%f515, [%r124+16];
	ld.shared.f32 	%f516, [%r124+48];
	ld.shared.f32 	%f517, [%r124+80];
	ld.shared.f32 	%f518, [%r124+112];
	ld.shared.f32 	%f519, [%r124+144];
	ld.shared.f32 	%f520, [%r124+176];
	ld.shared.f32 	%f521, [%r124+208];
	ld.shared.f32 	%f522, [%r124+240];
	ld.shared.f32 	%f523, [%r127+2048];
	ld.shared.f32 	%f524, [%r127+2052];
	ld.shared.f32 	%f525, [%r127+2056];
	ld.shared.f32 	%f526, [%r127+2060];
	ld.shared.f32 	%f527, [%r127+2064];
	ld.shared.f32 	%f528, [%r127+2068];
	ld.shared.f32 	%f529, [%r127+2072];
	ld.shared.f32 	%f530, [%r127+2076];
	fma.rn.f32 	%f531, %f515, %f523, %f451;
	fma.rn.f32 	%f532, %f515, %f524, %f452;
	fma.rn.f32 	%f533, %f515, %f525, %f453;
	fma.rn.f32 	%f534, %f515, %f526, %f454;
	fma.rn.f32 	%f535, %f515, %f527, %f455;
	fma.rn.f32 	%f536, %f515, %f528, %f456;
	fma.rn.f32 	%f537, %f515, %f529, %f457;
	fma.rn.f32 	%f538, %f515, %f530, %f458;
	fma.rn.f32 	%f539, %f516, %f523, %f459;
	fma.rn.f32 	%f540, %f516, %f524, %f460;
	fma.rn.f32 	%f541, %f516, %f525, %f461;
	fma.rn.f32 	%f542, %f516, %f526, %f462;
	fma.rn.f32 	%f543, %f516, %f527, %f463;
	fma.rn.f32 	%f544, %f516, %f528, %f464;
	fma.rn.f32 	%f545, %f516, %f529, %f465;
	fma.rn.f32 	%f546, %f516, %f530, %f466;
	fma.rn.f32 	%f547, %f517, %f523, %f467;
	fma.rn.f32 	%f548, %f517, %f524, %f468;
	fma.rn.f32 	%f549, %f517, %f525, %f469;
	fma.rn.f32 	%f550, %f517, %f526, %f470;
	fma.rn.f32 	%f551, %f517, %f527, %f471;
	fma.rn.f32 	%f552, %f517, %f528, %f472;
	fma.rn.f32 	%f553, %f517, %f529, %f473;
	fma.rn.f32 	%f554, %f517, %f530, %f474;
	fma.rn.f32 	%f555, %f518, %f523, %f475;
	fma.rn.f32 	%f556, %f518, %f524, %f476;
	fma.rn.f32 	%f557, %f518, %f525, %f477;
	fma.rn.f32 	%f558, %f518, %f526, %f478;
	fma.rn.f32 	%f559, %f518, %f527, %f479;
	fma.rn.f32 	%f560, %f518, %f528, %f480;
	fma.rn.f32 	%f561, %f518, %f529, %f481;
	fma.rn.f32 	%f562, %f518, %f530, %f482;
	fma.rn.f32 	%f563, %f519, %f523, %f483;
	fma.rn.f32 	%f564, %f519, %f524, %f484;
	fma.rn.f32 	%f565, %f519, %f525, %f485;
	fma.rn.f32 	%f566, %f519, %f526, %f486;
	fma.rn.f32 	%f567, %f519, %f527, %f487;
	fma.rn.f32 	%f568, %f519, %f528, %f488;
	fma.rn.f32 	%f569, %f519, %f529, %f489;
	fma.rn.f32 	%f570, %f519, %f530, %f490;
	fma.rn.f32 	%f571, %f520, %f523, %f491;
	fma.rn.f32 	%f572, %f520, %f524, %f492;
	fma.rn.f32 	%f573, %f520, %f525, %f493;
	fma.rn.f32 	%f574, %f520, %f526, %f494;
	fma.rn.f32 	%f575, %f520, %f527, %f495;
	fma.rn.f32 	%f576, %f520, %f528, %f496;
	fma.rn.f32 	%f577, %f520, %f529, %f497;
	fma.rn.f32 	%f578, %f520, %f530, %f498;
	fma.rn.f32 	%f579, %f521, %f523, %f499;
	fma.rn.f32 	%f580, %f521, %f524, %f500;
	fma.rn.f32 	%f581, %f521, %f525, %f501;
	fma.rn.f32 	%f582, %f521, %f526, %f502;
	fma.rn.f32 	%f583, %f521, %f527, %f503;
	fma.rn.f32 	%f584, %f521, %f528, %f504;
	fma.rn.f32 	%f585, %f521, %f529, %f505;
	fma.rn.f32 	%f586, %f521, %f530, %f506;
	fma.rn.f32 	%f587, %f522, %f523, %f507;
	fma.rn.f32 	%f588, %f522, %f524, %f508;
	fma.rn.f32 	%f589, %f522, %f525, %f509;
	fma.rn.f32 	%f590, %f522, %f526, %f510;
	fma.rn.f32 	%f591, %f522, %f527, %f511;
	fma.rn.f32 	%f592, %f522, %f528, %f512;
	fma.rn.f32 	%f593, %f522, %f529, %f513;
	fma.rn.f32 	%f594, %f522, %f530, %f514;
	ld.shared.f32 	%f595, [%r124+20];
	ld.shared.f32 	%f596, [%r124+52];
	ld.shared.f32 	%f597, [%r124+84];
	ld.shared.f32 	%f598, [%r124+116];
	ld.shared.f32 	%f599, [%r124+148];
	ld.shared.f32 	%f600, [%r124+180];
	ld.shared.f32 	%f601, [%r124+212];
	ld.shared.f32 	%f602, [%r124+244];
	ld.shared.f32 	%f603, [%r127+2560];
	ld.shared.f32 	%f604, [%r127+2564];
	ld.shared.f32 	%f605, [%r127+2568];
	ld.shared.f32 	%f606, [%r127+2572];
	ld.shared.f32 	%f607, [%r127+2576];
	ld.shared.f32 	%f608, [%r127+2580];
	ld.shared.f32 	%f609, [%r127+2584];
	ld.shared.f32 	%f610, [%r127+2588];
	fma.rn.f32 	%f611, %f595, %f603, %f531;
	fma.rn.f32 	%f612, %f595, %f604, %f532;
	fma.rn.f32 	%f613, %f595, %f605, %f533;
	fma.rn.f32 	%f614, %f595, %f606, %f534;
	fma.rn.f32 	%f615, %f595, %f607, %f535;
	fma.rn.f32 	%f616, %f595, %f608, %f536;
	fma.rn.f32 	%f617, %f595, %f609, %f537;
	fma.rn.f32 	%f618, %f595, %f610, %f538;
	fma.rn.f32 	%f619, %f596, %f603, %f539;
	fma.rn.f32 	%f620, %f596, %f604, %f540;
	fma.rn.f32 	%f621, %f596, %f605, %f541;
	fma.rn.f32 	%f622, %f596, %f606, %f542;
	fma.rn.f32 	%f623, %f596, %f607, %f543;
	fma.rn.f32 	%f624, %f596, %f608, %f544;
	fma.rn.f32 	%f625, %f596, %f609, %f545;
	fma.rn.f32 	%f626, %f596, %f610, %f546;
	fma.rn.f32 	%f627, %f597, %f603, %f547;
	fma.rn.f32 	%f628, %f597, %f604, %f548;
	fma.rn.f32 	%f629, %f597, %f605, %f549;
	fma.rn.f32 	%f630, %f597, %f606, %f550;
	fma.rn.f32 	%f631, %f597, %f607, %f551;
	fma.rn.f32 	%f632, %f597, %f608, %f552;
	fma.rn.f32 	%f633, %f597, %f609, %f553;
	fma.rn.f32 	%f634, %f597, %f610, %f554;
	fma.rn.f32 	%f635, %f598, %f603, %f555;
	fma.rn.f32 	%f636, %f598, %f604, %f556;
	fma.rn.f32 	%f637, %f598, %f605, %f557;
	fma.rn.f32 	%f638, %f598, %f606, %f558;
	fma.rn.f32 	%f639, %f598, %f607, %f559;
	fma.rn.f32 	%f640, %f598, %f608, %f560;
	fma.rn.f32 	%f641, %f598, %f609, %f561;
	fma.rn.f32 	%f642, %f598, %f610, %f562;
	fma.rn.f32 	%f643, %f599, %f603, %f563;
	fma.rn.f32 	%f644, %f599, %f604, %f564;
	fma.rn.f32 	%f645, %f599, %f605, %f565;
	fma.rn.f32 	%f646, %f599, %f606, %f566;
	fma.rn.f32 	%f647, %f599, %f607, %f567;
	fma.rn.f32 	%f648, %f599, %f608, %f568;
	fma.rn.f32 	%f649, %f599, %f609, %f569;
	fma.rn.f32 	%f650, %f599, %f610, %f570;
	fma.rn.f32 	%f651, %f600, %f603, %f571;
	fma.rn.f32 	%f652, %f600, %f604, %f572;
	fma.rn.f32 	%f653, %f600, %f605, %f573;
	fma.rn.f32 	%f654, %f600, %f606, %f574;
	fma.rn.f32 	%f655, %f600, %f607, %f575;
	fma.rn.f32 	%f656, %f600, %f608, %f576;
	fma.rn.f32 	%f657, %f600, %f609, %f577;
	fma.rn.f32 	%f658, %f600, %f610, %f578;
	fma.rn.f32 	%f659, %f601, %f603, %f579;
	fma.rn.f32 	%f660, %f601, %f604, %f580;
	fma.rn.f32 	%f661, %f601, %f605, %f581;
	fma.rn.f32 	%f662, %f601, %f606, %f582;
	fma.rn.f32 	%f663, %f601, %f607, %f583;
	fma.rn.f32 	%f664, %f601, %f608, %f584;
	fma.rn.f32 	%f665, %f601, %f609, %f585;
	fma.rn.f32 	%f666, %f601, %f610, %f586;
	fma.rn.f32 	%f667, %f602, %f603, %f587;
	fma.rn.f32 	%f668, %f602, %f604, %f588;
	fma.rn.f32 	%f669, %f602, %f605, %f589;
	fma.rn.f32 	%f670, %f602, %f606, %f590;
	fma.rn.f32 	%f671, %f602, %f607, %f591;
	fma.rn.f32 	%f672, %f602, %f608, %f592;
	fma.rn.f32 	%f673, %f602, %f609, %f593;
	fma.rn.f32 	%f674, %f602, %f610, %f594;
	ld.shared.f32 	%f675, [%r124+24];
	ld.shared.f32 	%f676, [%r124+56];
	ld.shared.f32 	%f677, [%r124+88];
	ld.shared.f32 	%f678, [%r124+120];
	ld.shared.f32 	%f679, [%r124+152];
	ld.shared.f32 	%f680, [%r124+184];
	ld.shared.f32 	%f681, [%r124+216];
	ld.shared.f32 	%f682, [%r124+248];
	ld.shared.f32 	%f683, [%r127+3072];
	ld.shared.f32 	%f684, [%r127+3076];
	ld.shared.f32 	%f685, [%r127+3080];
	ld.shared.f32 	%f686, [%r127+3084];
	ld.shared.f32 	%f687, [%r127+3088];
	ld.shared.f32 	%f688, [%r127+3092];
	ld.shared.f32 	%f689, [%r127+3096];
	ld.shared.f32 	%f690, [%r127+3100];
	fma.rn.f32 	%f691, %f675, %f683, %f611;
	fma.rn.f32 	%f692, %f675, %f684, %f612;
	fma.rn.f32 	%f693, %f675, %f685, %f613;
	fma.rn.f32 	%f694, %f675, %f686, %f614;
	fma.rn.f32 	%f695, %f675, %f687, %f615;
	fma.rn.f32 	%f696, %f675, %f688, %f616;
	fma.rn.f32 	%f697, %f675, %f689, %f617;
	fma.rn.f32 	%f698, %f675, %f690, %f618;
	fma.rn.f32 	%f699, %f676, %f683, %f619;
	fma.rn.f32 	%f700, %f676, %f684, %f620;
	fma.rn.f32 	%f701, %f676, %f685, %f621;
	fma.rn.f32 	%f702, %f676, %f686, %f622;
	fma.rn.f32 	%f703, %f676, %f687, %f623;
	fma.rn.f32 	%f704, %f676, %f688, %f624;
	fma.rn.f32 	%f705, %f676, %f689, %f625;
	fma.rn.f32 	%f706, %f676, %f690, %f626;
	fma.rn.f32 	%f707, %f677, %f683, %f627;
	fma.rn.f32 	%f708, %f677, %f684, %f628;
	fma.rn.f32 	%f709, %f677, %f685, %f629;
	fma.rn.f32 	%f710, %f677, %f686, %f630;
	fma.rn.f32 	%f711, %f677, %f687, %f631;
	fma.rn.f32 	%f712, %f677, %f688, %f632;
	fma.rn.f32 	%f713, %f677, %f689, %f633;
	fma.rn.f32 	%f714, %f677, %f690, %f634;
	fma.rn.f32 	%f715, %f678, %f683, %f635;
	fma.rn.f32 	%f716, %f678, %f684, %f636;
	fma.rn.f32 	%f717, %f678, %f685, %f637;
	fma.rn.f32 	%f718, %f678, %f686, %f638;
	fma.rn.f32 	%f719, %f678, %f687, %f639;
	fma.rn.f32 	%f720, %f678, %f688, %f640;
	fma.rn.f32 	%f721, %f678, %f689, %f641;
	fma.rn.f32 	%f722, %f678, %f690, %f642;
	fma.rn.f32 	%f723, %f679, %f683, %f643;
	fma.rn.f32 	%f724, %f679, %f684, %f644;
	fma.rn.f32 	%f725, %f679, %f685, %f645;
	fma.rn.f32 	%f726, %f679, %f686, %f646;
	fma.rn.f32 	%f727, %f679, %f687, %f647;
	fma.rn.f32 	%f728, %f679, %f688, %f648;
	fma.rn.f32 	%f729, %f679, %f689, %f649;
	fma.rn.f32 	%f730, %f679, %f690, %f650;
	fma.rn.f32 	%f731, %f680, %f683, %f651;
	fma.rn.f32 	%f732, %f680, %f684, %f652;
	fma.rn.f32 	%f733, %f680, %f685, %f653;
	fma.rn.f32 	%f734, %f680, %f686, %f654;
	fma.rn.f32 	%f735, %f680, %f687, %f655;
	fma.rn.f32 	%f736, %f680, %f688, %f656;
	fma.rn.f32 	%f737, %f680, %f689, %f657;
	fma.rn.f32 	%f738, %f680, %f690, %f658;
	fma.rn.f32 	%f739, %f681, %f683, %f659;
	fma.rn.f32 	%f740, %f681, %f684, %f660;
	fma.rn.f32 	%f741, %f681, %f685, %f661;
	fma.rn.f32 	%f742, %f681, %f686, %f662;
	fma.rn.f32 	%f743, %f681, %f687, %f663;
	fma.rn.f32 	%f744, %f681, %f688, %f664;
	fma.rn.f32 	%f745, %f681, %f689, %f665;
	fma.rn.f32 	%f746, %f681, %f690, %f666;
	fma.rn.f32 	%f747, %f682, %f683, %f667;
	fma.rn.f32 	%f748, %f682, %f684, %f668;
	fma.rn.f32 	%f749, %f682, %f685, %f669;
	fma.rn.f32 	%f750, %f682, %f686, %f670;
	fma.rn.f32 	%f751, %f682, %f687, %f671;
	fma.rn.f32 	%f752, %f682, %f688, %f672;
	fma.rn.f32 	%f753, %f682, %f689, %f673;
	fma.rn.f32 	%f754, %f682, %f690, %f674;
	ld.shared.f32 	%f755, [%r124+28];
	ld.shared.f32 	%f756, [%r124+60];
	ld.shared.f32 	%f757, [%r124+92];
	ld.shared.f32 	%f758, [%r124+124];
	ld.shared.f32 	%f759, [%r124+156];
	ld.shared.f32 	%f760, [%r124+188];
	ld.shared.f32 	%f761, [%r124+220];
	ld.shared.f32 	%f762, [%r124+252];
	ld.shared.f32 	%f763, [%r127+3584];
	ld.shared.f32 	%f764, [%r127+3588];
	ld.shared.f32 	%f765, [%r127+3592];
	ld.shared.f32 	%f766, [%r127+3596];
	ld.shared.f32 	%f767, [%r127+3600];
	ld.shared.f32 	%f768, [%r127+3604];
	ld.shared.f32 	%f769, [%r127+3608];
	ld.shared.f32 	%f770, [%r127+3612];
	fma.rn.f32 	%f1330, %f755, %f763, %f691;
	fma.rn.f32 	%f1329, %f755, %f764, %f692;
	fma.rn.f32 	%f1328, %f755, %f765, %f693;
	fma.rn.f32 	%f1327, %f755, %f766, %f694;
	fma.rn.f32 	%f1326, %f755, %f767, %f695;
	fma.rn.f32 	%f1325, %f755, %f768, %f696;
	fma.rn.f32 	%f1324, %f755, %f769, %f697;
	fma.rn.f32 	%f1323, %f755, %f770, %f698;
	fma.rn.f32 	%f1322, %f756, %f763, %f699;
	fma.rn.f32 	%f1321, %f756, %f764, %f700;
	fma.rn.f32 	%f1320, %f756, %f765, %f701;
	fma.rn.f32 	%f1319, %f756, %f766, %f702;
	fma.rn.f32 	%f1318, %f756, %f767, %f703;
	fma.rn.f32 	%f1317, %f756, %f768, %f704;
	fma.rn.f32 	%f1316, %f756, %f769, %f705;
	fma.rn.f32 	%f1315, %f756, %f770, %f706;
	fma.rn.f32 	%f1314, %f757, %f763, %f707;
	fma.rn.f32 	%f1313, %f757, %f764, %f708;
	fma.rn.f32 	%f1312, %f757, %f765, %f709;
	fma.rn.f32 	%f1311, %f757, %f766, %f710;
	fma.rn.f32 	%f1310, %f757, %f767, %f711;
	fma.rn.f32 	%f1309, %f757, %f768, %f712;
	fma.rn.f32 	%f1308, %f757, %f769, %f713;
	fma.rn.f32 	%f1307, %f757, %f770, %f714;
	fma.rn.f32 	%f1306, %f758, %f763, %f715;
	fma.rn.f32 	%f1305, %f758, %f764, %f716;
	fma.rn.f32 	%f1304, %f758, %f765, %f717;
	fma.rn.f32 	%f1303, %f758, %f766, %f718;
	fma.rn.f32 	%f1302, %f758, %f767, %f719;
	fma.rn.f32 	%f1301, %f758, %f768, %f720;
	fma.rn.f32 	%f1300, %f758, %f769, %f721;
	fma.rn.f32 	%f1299, %f758, %f770, %f722;
	fma.rn.f32 	%f1298, %f759, %f763, %f723;
	fma.rn.f32 	%f1297, %f759, %f764, %f724;
	fma.rn.f32 	%f1296, %f759, %f765, %f725;
	fma.rn.f32 	%f1295, %f759, %f766, %f726;
	fma.rn.f32 	%f1294, %f759, %f767, %f727;
	fma.rn.f32 	%f1293, %f759, %f768, %f728;
	fma.rn.f32 	%f1292, %f759, %f769, %f729;
	fma.rn.f32 	%f1291, %f759, %f770, %f730;
	fma.rn.f32 	%f1290, %f760, %f763, %f731;
	fma.rn.f32 	%f1289, %f760, %f764, %f732;
	fma.rn.f32 	%f1288, %f760, %f765, %f733;
	fma.rn.f32 	%f1287, %f760, %f766, %f734;
	fma.rn.f32 	%f1286, %f760, %f767, %f735;
	fma.rn.f32 	%f1285, %f760, %f768, %f736;
	fma.rn.f32 	%f1284, %f760, %f769, %f737;
	fma.rn.f32 	%f1283, %f760, %f770, %f738;
	fma.rn.f32 	%f1331, %f761, %f763, %f739;
	fma.rn.f32 	%f1332, %f761, %f764, %f740;
	fma.rn.f32 	%f1333, %f761, %f765, %f741;
	fma.rn.f32 	%f1334, %f761, %f766, %f742;
	fma.rn.f32 	%f1335, %f761, %f767, %f743;
	fma.rn.f32 	%f1336, %f761, %f768, %f744;
	fma.rn.f32 	%f1337, %f761, %f769, %f745;
	fma.rn.f32 	%f1338, %f761, %f770, %f746;
	fma.rn.f32 	%f1339, %f762, %f763, %f747;
	fma.rn.f32 	%f1340, %f762, %f764, %f748;
	fma.rn.f32 	%f1341, %f762, %f765, %f749;
	fma.rn.f32 	%f1342, %f762, %f766, %f750;
	fma.rn.f32 	%f1343, %f762, %f767, %f751;
	fma.rn.f32 	%f1344, %f762, %f768, %f752;
	fma.rn.f32 	%f1345, %f762, %f769, %f753;
	fma.rn.f32 	%f1346, %f762, %f770, %f754;
	// begin inline asm
	cp.async.wait_group 0;
	// end inline asm
	bar.sync 	0;
	selp.u32 	%r128, 1, 0, %p4;
	xor.b32  	%r706, %r706, %r128;
	xor.b32  	%r705, %r705, %r128;
	add.s64 	%rd202, %rd202, 32;
	shl.b32 	%r129, %r563, 3;
	add.s32 	%r703, %r703, %r129;
	@%p4 bra 	$L__BB0_4;
$L__BB0_7:
	ld.param.u64 	%rd199, [_Z21matrixMulPhase6_AsyncPfS_S_PKfiiii_param_3];
	mov.u32 	%r130, %tid.y;
	shl.b32 	%r131, %r130, 3;
	mov.u32 	%r132, %ctaid.y;
	shl.b32 	%r133, %r132, 7;
	add.s32 	%r7, %r133, %r131;
	mov.u32 	%r134, %tid.x;
	shl.b32 	%r135, %r134, 3;
	mov.u32 	%r136, %ctaid.x;
	shl.b32 	%r137, %r136, 7;
	add.s32 	%r8, %r137, %r135;
	setp.ne.s64 	%p5, %rd199, 0;
	@%p5 bra 	$L__BB0_136;
	ld.param.u32 	%r636, [_Z21matrixMulPhase6_AsyncPfS_S_PKfiiii_param_6];
	ld.param.u32 	%r497, [_Z21matrixMulPhase6_AsyncPfS_S_PKfiiii_param_5];
	setp.lt.s32 	%p326, %r7, %r497;
	mul.lo.s32 	%r9, %r7, %r636;
	setp.lt.s32 	%p327, %r8, %r636;
	and.pred  	%p328, %p326, %p327;
	@%p328 bra 	$L__BB0_9;
	bra.uni 	$L__BB0_10;
$L__BB0_9:
	ld.param.u32 	%r369, [_Z21matrixMulPhase6_AsyncPfS_S_PKfiiii_param_4];
	ld.param.u64 	%rd193, [_Z21matrixMulPhase6_AsyncPfS_S_PKfiiii_param_2];
	setp.eq.s32 	%p329, %r369, 0;
	setp.gt.f32 	%p330, %f1330, 0f00000000;
	selp.f32 	%f1091, %f1330, 0f00000000, %p330;
	selp.f32 	%f1092, %f1330, %f1091, %p329;
	add.s32 	%r194, %r8, %r9;
	cvta.to.global.u64 	%rd136, %rd193;
	mul.wide.s32 	%rd137, %r194, 4;
	add.s64 	%rd138, %rd136, %rd137;
	st.global.f32 	[%rd138], %f1092;
$L__BB0_10:
	ld.param.u32 	%r637, [_Z21matrixMulPhase6_AsyncPfS_S_PKfiiii_param_6];
	ld.param.u32 	%r498, [_Z21matrixMulPhase6_AsyncPfS_S_PKfiiii_param_5];
	ld.param.u64 	%rd194, [_Z21matrixMulPhase6_AsyncPfS_S_PKfiiii_param_2];
	setp.ge.s32 	%p331, %r7, %r498;
	add.s32 	%r24, %r8, 1;
	setp.ge.s32 	%p332, %r24, %r637;
	cvt.s64.s32 	%rd139, %r9;
	cvt.u64.u32 	%rd11, %r8;
	add.s64 	%rd140, %rd11, %rd139;
	cvta.to.global.u64 	%rd141, %rd194;
	shl.b64 	%rd142, %rd140, 2;
	add.s64 	%rd12, %rd141, %rd142;
	or.pred  	%p333, %p331, %p332;
	@%p333 bra 	$L__BB0_12;
	ld.param.u32 	%r370, [_Z21matrixMulPhase6_AsyncPfS_S_PKfiiii_param_4];
	setp.eq.s32 	%p334, %r370, 0;
	setp.gt.f32 	%p335, %f1329, 0f00000000;
	selp.f32 	%f1093, %f1329, 0f00000000, %p335;
	selp.f32 	%f1094, %f1329, %f1093, %p334;
	st.global.f32 	[%rd12+4], %f1094;
$L__BB0_12:
	ld.param.u32 	%r638, [_Z21matrixMulPhase6_AsyncPfS_S_PKfiiii_param_6];
	ld.param.u32 	%r499, [_Z21matrixMulPhase6_AsyncPfS_S_PKfiiii_param_5];
	setp.ge.s32 	%p336, %r7, %r499;
	add.s32 	%r25, %r8, 2;
	setp.ge.s32 	%p337, %r25, %r638;
	or.pred  	%p338, %p336, %p337;
	@%p338 bra 	$L__BB0_14;
	ld.param.u32 	%r371, [_Z21matrixMulPhase6_AsyncPfS_S_PKfiiii_param_4];
	setp.eq.s32 	%p339, %r371, 0;
	setp.gt.f32 	%p340, %f1328, 0f00000000;
	selp.f32 	%f1095, %f1328, 0f00000000, %p340;
	selp.f32 	%f1096, %f1328, %f1095, %p339;
	st.global.f32 	[%rd12+8], %f1096;
$L__BB0_14:
	ld.param.u32 	%r639, [_Z21matrixMulPhase6_AsyncPfS_S_PKfiiii_param_6];
	ld.param.u32 	%r500, [_Z21matrixMulPhase6_AsyncPfS_S_PKfiiii_param_5];
	setp.ge.s32 	%p341, %r7, %r500;
	add.s32 	%r26, %r8, 3;
	setp.ge.s32 	%p342, %r26, %r639;
	or.pred  	%p343, %p341, %p342;
	@%p343 bra 	$L__BB0_16;
	ld.param.u32 	%r372, [_Z21matrixMulPhase6_AsyncPfS_S_PKfiiii_param_4];
	setp.eq.s32 	%p344, %r372, 0;
	setp.gt.f32 	%p345, %f1327, 0f00000000;
	selp.f32 	%f1097, %f1327, 0f00000000, %p345;
	selp.f32 	%f1098, %f1327, %f1097, %p344;
	st.global.f32 	[%rd12+12], %f1098;
$L__BB0_16:
	ld.param.u32 	%r640, [_Z21matrixMulPhase6_AsyncPfS_S_PKfiiii_param_6];
	ld.param.u32 	%r501, [_Z21matrixMulPhase6_AsyncPfS_S_PKfiiii_param_5];
	setp.ge.s32 	%p346, %r7, %r501;
	add.s32 	%r27, %r8, 4;
	setp.ge.s32 	%p347, %r27, %r640;
	or.pred  	%p348, %p346, %p347;
	@%p348 bra 	$L__BB0_18;
	ld.param.u32 	%r373, [_Z21matrixMulPhase6_AsyncPfS_S_PKfiiii_param_4];
	setp.eq.s32 	%p349, %r373, 0;
	setp.gt.f32 	%p350, %f1326, 0f00000000;
	selp.f32 	%f1099, %f1326, 0f00000000, %p350;
	selp.f32 	%f1100, %f1326, %f1099, %p349;
	st.global.f32 	[%rd12+16], %f1100;
$L__BB0_18:
	ld.param.u32 	%r641, [_Z21matrixMulPhase6_AsyncPfS_S_PKfiiii_param_6];
	ld.param.u32 	%r502, [_Z21matrixMulPhase6_AsyncPfS_S_PKfiiii_param_5];
	setp.ge.s32 	%p351, %r7, %r502;
	add.s32 	%r28, %r8, 5;
	setp.ge.s32 	%p352, %r28, %r641;
	or.pred  	%p353, %p351, %p352;
	@%p353 bra 	$L__BB0_20;
	ld.param.u32 	%r374, [_Z21matrixMulPhase6_AsyncPfS_S_PKfiiii_param_4];
	setp.eq.s32 	%p354, %r374, 0;
	setp.gt.f32 	%p355, %f1325, 0f00000000;
	selp.f32 	%f1101, %f1325, 0f00000000, %p355;
	selp.f32 	%f1102, %f1325, %f1101, %p354;
	st.global.f32 	[%rd12+20], %f1102;
$L__BB0_20:
	ld.param.u32 	%r642, [_Z21matrixMulPhase6_AsyncPfS_S_PKfiiii_param_6];
	ld.param.u32 	%r503, [_Z21matrixMulPhase6_AsyncPfS_S_PKfiiii_param_5];
	setp.ge.s32 	%p356, %r7, %r503;
	add.s32 	%r29, %r8, 6;
	setp.ge.s32 	%p357, %r29, %r642;
	or.pred  	%p358, %p356, %p357;
	@%p358 bra 	$L__BB0_22;
	ld.param.u32 	%r375, [_Z21matrixMulPhase6_AsyncPfS_S_PKfiiii_param_4];
	setp.eq.s32 	%p359, %r375, 0;
	setp.gt.f32 	%p360, %f1324, 0f00000000;
	selp.f32 	%f1103, %f1324, 0f00000000, %p360;
	selp.f32 	%f1104, %f1324, %f1103, %p359;
	st.global.f32 	[%rd12+24], %f1104;
$L__BB0_22:
	ld.param.u32 	%r643, [_Z21matrixMulPhase6_AsyncPfS_S_PKfiiii_param_6];
	ld.param.u32 	%r504, [_Z21matrixMulPhase6_AsyncPfS_S_PKfiiii_param_5];
	setp.ge.s32 	%p361, %r7, %r504;
	add.s32 	%r30, %r8, 7;
	setp.ge.s32 	%p362, %r30, %r643;
	or.pred  	%p363, %p361, %p362;
	@%p363 bra 	$L__BB0_24;
	ld.param.u32 	%r376, [_Z21matrixMulPhase6_AsyncPfS_S_PKfiiii_param_4];
	setp.eq.s32 	%p364, %r376, 0;
	setp.gt.f32 	%p365, %f1323, 0f00000000;
	selp.f32 	%f1105, %f1323, 0f00000000, %p365;
	selp.f32 	%f1106, %f1323, %f1105, %p364;
	st.global.f32 	[%rd12+28], %f1106;
$L__BB0_24:
	ld.param.u32 	%r644, [_Z21matrixMulPhase6_AsyncPfS_S_PKfiiii_param_6];
	ld.param.u32 	%r505, [_Z21matrixMulPhase6_AsyncPfS_S_PKfiiii_param_5];
	setp.lt.s32 	%p366, %r8, %r644;
	or.b32  	%r31, %r7, 1;
	setp.lt.s32 	%p367, %r31, %r505;
	add.s32 	%r32, %r9, %r644;
	and.pred  	%p368, %p367, %p366;
	@%p368 bra 	$L__BB0_25;
	bra.uni 	$L__BB0_26;
$L__BB0_25:
	ld.param.u32 	%r377, [_Z21matrixMulPhase6_AsyncPfS_S_PKfiiii_param_4];
	ld.param.u64 	%rd195, [_Z21matrixMulPhase6_AsyncPfS_S_PKfiiii_param_2];
	setp.eq.s32 	%p369, %r377, 0;
	setp.gt.f32 	%p370, %f1322, 0f00000000;
	selp.f32 	%f1107, %f1322, 0f00000000, %p370;
	selp.f32 	%f1108, %f1322, %f1107, %p369;
	add.s32 	%r288, %r8, %r32;
	cvta.to.global.u64 	%rd143, %rd195;
	mul.wide.s32 	%rd144, %r288, 4;
	add.s64 	%rd145, %rd143, %rd144;
	st.global.f32 	[%rd145], %f1108;
$L__BB0_26:
	ld.param.u32 	%r645, [_Z21matrixMulPhase6_AsyncPfS_S_PKfiiii_param_6];
	ld.param.u32 	%r506, [_Z21matrixMulPhase6_AsyncPfS_S_PKfiiii_param_5];
	ld.param.u64 	%rd196, [_Z21matrixMulPhase6_AsyncPfS_S_PKfiiii_param_2];
	setp.ge.s32 	%p371, %r31, %r506;
	setp.ge.s32 	%p372, %r24, %r645;
	cvt.s64.s32 	%rd146, %r32;
	add.s64 	%rd147, %rd11, %rd146;
	cvta.to.global.u64 	%rd148, %rd196;
	shl.b64 	%rd149, %rd147, 2;
	add.s64 	%rd3, %rd148, %rd149;
	or.pred  	%p373, %p371, %p372;
	@%p373 bra 	$L__BB0_28;
	ld.param.u32 	%r378, [_Z21matrixMulPhase6_AsyncPfS_S_PKfiiii_param_4];
	setp.eq.s32 	%p374, %r378, 0;
	setp.gt.f32 	%p375, %f1321, 0f00000000;
	selp.f32 	%f1109, %f1321, 0f00000000, %p375;
	selp.f32 	%f1110, %f1321, %f1109, %p374;
	st.global.f32 	[%rd3+4], %f1110;
$L__BB0_28:
	ld.param.u32 	%r646, [_Z21matrixMulPhase6_AsyncPfS_S_PKfiiii_param_6];
	ld.param.u32 	%r507, [_Z21matrixMulPhase6_AsyncPfS_S_PKfiiii_param_5];
	setp.ge.s32 	%p376, %r31, %r507;
	setp.ge.s32 	%p377, %r25, %r646;
	or.pred  	%p378, %p376, %p377;
	@%p378 bra 	$L__BB0_30;
	ld.param.u32 	%r379, [_Z21matrixMulPhase6_AsyncPfS_S_PKfiiii_param_4];
	setp.eq.s32 	%p379, %r379, 0;
	setp.gt.f32 	%p380, %f1320, 0f00000000;
	selp.f32 	%f1111, %f1320, 0f00000000, %p380;
	selp.f32 	%f1112, %f1320, %f1111, %p379;
	st.global.f32 	[%rd3+8], %f1112;
$L__BB0_30:
	ld.param.u32 	%r647, [_Z21matrixMulPhase6_AsyncPfS_S_PKfiiii_param_6];
	ld.param.u32 	%r508, [_Z21matrixMulPhase6_AsyncPfS_S_PKfiiii_param_5];
	setp.ge.s32 	%p381, %r31, %r508;
	setp.ge.s32 	%p382, %r26, %r647;
	or.pred  	%p383, %p381, %p382;
	@%p383 bra 	$L__BB0_32;
	ld.param.u32 	%r380, [_Z21matrixMulPhase6_AsyncPfS_S_PKfiiii_param_4];
	setp.eq.s32 	%p384, %r380, 0;
	setp.gt.f32 	%p385, %f1319, 0f00000000;
	selp.f32 	%f1113, %f1319, 0f00000000, %p385;
	selp.f32 	%f1114, %f1319, %f1113, %p384;
	st.global.f32 	[%rd3+12], %f1114;
$L__BB0_32:
	ld.param.u32 	%r648, [_Z21matrixMulPhase6_AsyncPfS_S_PKfiiii_param_6];
	ld.param.u32 	%r509, [_Z21matrixMulPhase6_AsyncPfS_S_PKfiiii_param_5];
	setp.ge.s32 	%p386, %r31, %r509;
	setp.ge.s32 	%p387, %r27, %r648;
	or.pred  	%p388, %p386, %p387;
	@%p388 bra 	$L__BB0_34;
	ld.param.u32 	%r381, [_Z21matrixMulPhase6_AsyncPfS_S_PKfiiii_param_4];
	setp.eq.s32 	%p389, %r381, 0;
	setp.gt.f32 	%p390, %f1318, 0f00000000;
	selp.f32 	%f1115, %f1318, 0f00000000, %p390;
	selp.f32 	%f1116, %f1318, %f1115, %p389;
	st.global.f32 	[%rd3+16], %f1116;
$L__BB0_34:
	ld.param.u32 	%r649, [_Z21matrixMulPhase6_AsyncPfS_S_PKfiiii_param_6];
	ld.param.u32 	%r510, [_Z21matrixMulPhase6_AsyncPfS_S_PKfiiii_param_5];
	setp.ge.s32 	%p391, %r31, %r510;
	setp.ge.s32 	%p392, %r28, %r649;
	or.pred  	%p393, %p391, %p392;
	@%p393 bra 	$L__BB0_36;
	ld.param.u32 	%r382, [_Z21matrixMulPhase6_AsyncPfS_S_PKfiiii_param_4];
	setp.eq.s32 	%p394, %r382, 0;
	setp.gt.f32 	%p395, %f1317, 0f00000000;
	selp.f32 	%f1117, %f1317, 0f00000000, %p395;
	selp.f32 	%f1118, %f1317, %f1117, %p394;
	st.global.f32 	[%rd3+20], %f1118;
$L__BB0_36:
	ld.param.u32 	%r650, [_Z21matrixMulPhase6_AsyncPfS_S_PKfiiii_param_6];
	ld.param.u32 	%r511, [_Z21matrixMulPhase6_AsyncPfS_S_PKfiiii_param_5];
	setp.ge.s32 	%p396, %r31, %r511;
	setp.ge.s32 	%p397, %r29, %r650;
	or.pred  	%p398, %p396, %p397;
	@%p398 bra 	$L__BB0_38;
	ld.param.u32 	%r383, [_Z21matrixMulPhase6_AsyncPfS_S_PKfiiii_param_4];
	setp.eq.s32 	%p399, %r383, 0;
	setp.gt.f32 	%p400, %f1316, 0f00000000;
	selp.f32 	%f1119, %f1316, 0f00000000, %p400;
	selp.f32 	%f1120, %f1316, %f1119, %p399;
	st.global.f32 	[%rd3+24], %f1120;
$L__BB0_38:
	ld.param.u32 	%r651, [_Z21matrixMulPhase6_AsyncPfS_S_PKfiiii_param_6];
	ld.param.u32 	%r512, [_Z21matrixMulPhase6_AsyncPfS_S_PKfiiii_param_5];
	setp.ge.s32 	%p401, %r31, %r512;
	setp.ge.s32 	%p402, %r30, %r651;
	or.pred  	%p403, %p401, %p402;
	@%p403 bra 	$L__BB0_40;
	ld.param.u32 	%r384, [_Z21matrixMulPhase6_AsyncPfS_S_PKfiiii_param_4];
	setp.eq.s32 	%p404, %r384, 0;
	setp.gt.f32 	%p405, %f1315, 0f00000000;
	selp.f32 	%f1121, %f1315, 0f00000000, %p405;
	selp.f32 	%f1122, %f1315, %f1121, %p404;
	st.global.f32 	[%rd3+28], %f1122;
$L__BB0_40:
	ld.param.u32 	%r652, [_Z21matrixMulPhase6_AsyncPfS_S_PKfiiii_param_6];
	ld.param.u32 	%r513, [_Z21matrixMulPhase6_AsyncPfS_S_PKfiiii_param_5];
	ld.param.u64 	%rd197, [_Z21matrixMulPhase6_AsyncPfS_S_PKfiiii_param_2];
	cvta.to.global.u64 	%rd4, %rd197;
	setp.ge.s32 	%p406, %r8, %r652;
	or.b32  	%r12, %r7, 2;
	setp.ge.s32 	%p407, %r12, %r513;
	add.s32 	%r13, %r32, %r652;
	or.pred  	%p408, %p407, %p406;
	@%p408 bra 	$L__BB0_42;
	ld.param.u32 	%r385, [_Z21matrixMulPhase6_AsyncPfS_S_PKfiiii_param_4];
	setp.eq.s32 	%p409, %r385, 0;
	setp.gt.f32 	%p410, %f1314, 0f00000000;
	selp.f32 	%f1123, %f1314, 0f00000000, %p410;
	selp.f32 	%f1124, %f1314, %f1123, %p409;
	add.s32 	%r298, %r8, %r13;
	mul.wide.s32 	%rd150, %r298, 4;
	add.s64 	%rd151, %rd4, %rd150;
	st.global.f32 	[%rd151], %f1124;
$L__BB0_42:
	ld.param.u32 	%r653, [_Z21matrixMulPhase6_AsyncPfS_S_PKfiiii_param_6];
	ld.param.u32 	%r514, [_Z21matrixMulPhase6_AsyncPfS_S_PKfiiii_param_5];
	setp.ge.s32 	%p411, %r24, %r653;
	setp.ge.s32 	%p412, %r12, %r514;
	cvt.s64.s32 	%rd152, %r13;
	add.s64 	%rd153, %rd11, %rd152;
	shl.b64 	%rd154, %rd153, 2;
	add.s64 	%rd5, %rd4, %rd154;
	or.pred  	%p413, %p412, %p411;
	@%p413 bra 	$L__BB0_44;
	ld.param.u32 	%r386, [_Z21matrixMulPhase6_AsyncPfS_S_PKfiiii_param_4];
	setp.eq.s32 	%p414, %r386, 0;
	setp.gt.f32 	%p415, %f1313, 0f00000000;
	selp.f32 	%f1125, %f1313, 0f00000000, %p415;
	selp.f32 	%f1126, %f1313, %f1125, %p414;
	st.global.f32 	[%rd5+4], %f1126;
$L__BB0_44:
	ld.param.u32 	%r654, [_Z21matrixMulPhase6_AsyncPfS_S_PKfiiii_param_6];
	ld.param.u32 	%r515, [_Z21matrixMulPhase6_AsyncPfS_S_PKfiiii_param_5];
	setp.ge.s32 	%p416, %r25, %r654;
	setp.ge.s32 	%p417, %r12, %r515;
	or.pred  	%p418, %p417, %p416;
	@%p418 bra 	$L__BB0_46;
	ld.param.u32 	%r387, [_Z21matrixMulPhase6_AsyncPfS_S_PKfiiii_param_4];
	setp.eq.s32 	%p419, %r387, 0;
	setp.gt.f32 	%p420, %f1312, 0f00000000;
	selp.f32 	%f1127, %f1312, 0f00000000, %p420;
	selp.f32 	%f1128, %f1312, %f1127, %p419;
	st.global.f32 	[%rd5+8], %f1128;
$L__BB0_46:
	ld.param.u32 	%r655, [_Z21matrixMulPhase6_AsyncPfS_S_PKfiiii_param_6];
	ld.param.u32 	%r516, [_Z21matrixMulPhase6_AsyncPfS_S_PKfiiii_param_5];
	setp.ge.s32 	%p421, %r26, %r655;
	setp.ge.s32 	%p422, %r12, %r516;
	or.pred  	%p423, %p422, %p421;
	@%p423 bra 	$L__BB0_48;
	ld.param.u32 	%r388, [_Z21matrixMulPhase6_AsyncPfS_S_PKfiiii_param_4];
	setp.eq.s32 	%p424, %r388, 0;
	setp.gt.f32 	%p425, %f1311, 0f00000000;
	selp.f32 	%f1129, %f1311, 0f00000000, %p425;
	selp.f32 	%f1130, %f1311, %f1129, %p424;
	st.global.f32 	[%rd5+12], %f1130;
$L__BB0_48:
	ld.param.u32 	%r656, [_Z21matrixMulPhase6_AsyncPfS_S_PKfiiii_param_6];
	ld.param.u32 	%r517, [_Z21matrixMulPhase6_AsyncPfS_S_PKfiiii_param_5];
	setp.ge.s32 	%p426, %r27, %r656;
	setp.ge.s32 	%p427, %r12, %r517;
	or.pred  	%p428, %p427, %p426;
	@%p428 bra 	$L__BB0_50;
	ld.param.u32 	%r389, [_Z21matrixMulPhase6_AsyncPfS_S_PKfiiii_param_4];
	setp.eq.s32 	%p429, %r389, 0;
	setp.gt.f32 	%p430, %f1310, 0f00000000;
	selp.f32 	%f1131, %f1310, 0f00000000, %p430;
	selp.f32 	%f1132, %f1310, %f1131, %p429;
	st.global.f32 	[%rd5+16], %f1132;
$L__BB0_50:
	ld.param.u32 	%r657, [_Z21matrixMulPhase6_AsyncPfS_S_PKfiiii_param_6];
	ld.param.u32 	%r518, [_Z21matrixMulPhase6_AsyncPfS_S_PKfiiii_param_5];
	setp.ge.s32 	%p431, %r28, %r657;
	setp.ge.s32 	%p432, %r12, %r518;
	or.pred  	%p433, %p432, %p431;
	@%p433 bra 	$L__BB0_52;
	ld.param.u32 	%r390, [_Z21matrixMulPhase6_AsyncPfS_S_PKfiiii_param_4];
	setp.eq.s32 	%p434, %r390, 0;
	setp.gt.f32 	%p435, %f1309, 0f00000000;
	selp.f32 	%f1133, %f1309, 0f00000000, %p435;
	selp.f32 	%f1134, %f1309, %f1133, %p434;
	st.global.f32 	[%rd5+20], %f1134;
$L__BB0_52:
	ld.param.u32 	%r658, [_Z21matrixMulPhase6_AsyncPfS_S_PKfiiii_param_6];
	ld.param.u32 	%r519, [_Z21matrixMulPhase6_AsyncPfS_S_PKfiiii_param_5];
	setp.ge.s32 	%p436, %r29, %r658;
	setp.ge.s32 	%p437, %r12, %r519;
	or.pred  	%p438, %p437, %p436;
	@%p438 bra 	$L__BB0_54;
	ld.param.u32 	%r391, [_Z21matrixMulPhase6_AsyncPfS_S_PKfiiii_param_4];
	setp.eq.s32 	%p439, %r391, 0;
	setp.gt.f32 	%p440, %f1308, 0f00000000;
	selp.f32 	%f1135, %f1308, 0f00000000, %p440;
	selp.f32 	%f1136, %f1308, %f1135, %p439;
	st.global.f32 	[%rd5+24], %f1136;
$L__BB0_54:
	ld.param.u32 	%r659, [_Z21matrixMulPhase6_AsyncPfS_S_PKfiiii_param_6];
	ld.param.u32 	%r520, [_Z21matrixMulPhase6_AsyncPfS_S_PKfiiii_param_5];
	setp.ge.s32 	%p441, %r30, %r659;
	setp.ge.s32 	%p442, %r12, %r520;
	or.pred  	%p443, %p442, %p441;
	@%p443 bra 	$L__BB0_56;
	ld.param.u32 	%r392, [_Z21matrixMulPhase6_AsyncPfS_S_PKfiiii_param_4];
	setp.eq.s32 	%p444, %r392, 0;
	setp.gt.f32 	%p445, %f1307, 0f00000000;
	selp.f32 	%f1137, %f1307, 0f00000000, %p445;
	selp.f32 	%f1138, %f1307, %f1137, %p444;
	st.global.f32 	[%rd5+28], %f1138;
$L__BB0_56:
	ld.param.u32 	%r660, [_Z21matrixMulPhase6_AsyncPfS_S_PKfiiii_param_6];
	ld.param.u32 	%r521, [_Z21matrixMulPhase6_AsyncPfS_S_PKfiiii_param_5];
	setp.ge.s32 	%p446, %r8, %r660;
	add.s32 	%r14, %r7, 3;
	setp.ge.s32 	%p447, %r14, %r521;
	add.s32 	%r15, %r13, %r660;
	or.pred  	%p448, %p447, %p446;
	@%p448 bra 	$L__BB0_58;
	ld.param.u32 	%r393, [_Z21matrixMulPhase6_AsyncPfS_S_PKfiiii_param_4];
	setp.eq.s32 	%p449, %r393, 0;
	setp.gt.f32 	%p450, %f1306, 0f00000000;
	selp.f32 	%f1139, %f1306, 0f00000000, %p450;
	selp.f32 	%f1140, %f1306, %f1139, %p449;
	add.s32 	%r299, %r8, %r15;
	mul.wide.s32 	%rd155, %r299, 4;
	add.s64 	%rd156, %rd4, %rd155;
	st.global.f32 	[%rd156], %f1140;
$L__BB0_58:
	ld.param.u32 	%r661, [_Z21matrixMulPhase6_AsyncPfS_S_PKfiiii_param_6];
	ld.param.u32 	%r522, [_Z21matrixMulPhase6_AsyncPfS_S_PKfiiii_param_5];
	setp.ge.s32 	%p451, %r24, %r661;
	setp.ge.s32 	%p452, %r14, %r522;
	cvt.s64.s32 	%rd157, %r15;
	add.s64 	%rd158, %rd11, %rd157;
	shl.b64 	%rd159, %rd158, 2;
	add.s64 	%rd6, %rd4, %rd159;
	or.pred  	%p453, %p452, %p451;
	@%p453 bra 	$L__BB0_60;
	ld.param.u32 	%r394, [_Z21matrixMulPhase6_AsyncPfS_S_PKfiiii_param_4];
	setp.eq.s32 	%p454, %r394, 0;
	setp.gt.f32 	%p455, %f1305, 0f00000000;
	selp.f32 	%f1141, %f1305, 0f00000000, %p455;
	selp.f32 	%f1142, %f1305, %f1141, %p454;
	st.global.f32 	[%rd6+4], %f1142;
$L__BB0_60:
	ld.param.u32 	%r662, [_Z21matrixMulPhase6_AsyncPfS_S_PKfiiii_param_6];
	ld.param.u32 	%r523, [_Z21matrixMulPhase6_AsyncPfS_S_PKfiiii_param_5];
	setp.ge.s32 	%p456, %r25, %r662;
	setp.ge.s32 	%p457, %r14, %r523;
	or.pred  	%p458, %p457, %p456;
	@%p458 bra 	$L__BB0_62;
	ld.param.u32 	%r395, [_Z21matrixMulPhase6_AsyncPfS_S_PKfiiii_param_4];
	setp.eq.s32 	%p459, %r395, 0;
	setp.gt.f32 	%p460, %f1304, 0f00000000;
	selp.f32 	%f1143, %f1304, 0f00000000, %p460;
	selp.f32 	%f1144, %f1304, %f1143, %p459;
	st.global.f32 	[%rd6+8], %f1144;
$L__BB0_62:
	ld.param.u32 	%r663, [_Z21matrixMulPhase6_AsyncPfS_S_PKfiiii_param_6];
	ld.param.u32 	%r524, [_Z21matrixMulPhase6_AsyncPfS_S_PKfiiii_param_5];
	setp.ge.s32 	%p461, %r26, %r663;
	setp.ge.s32 	%p462, %r14, %r524;
	or.pred  	%p463, %p462, %p461;
	@%p463 bra 	$L__BB0_64;
	ld.param.u32 	%r396, [_Z21matrixMulPhase6_AsyncPfS_S_PKfiiii_param_4];
	setp.eq.s32 	%p464, %r396, 0;
	setp.gt.f32 	%p465, %f1303, 0f00000000;
	selp.f32 	%f1145, %f1303, 0f00000000, %p465;
	selp.f32 	%f1146, %f1303, %f1145, %p464;
	st.global.f32 	[%rd6+12], %f1146;
$L__BB0_64:
	ld.param.u32 	%r664, [_Z21matrixMulPhase6_AsyncPfS_S_PKfiiii_param_6];
	ld.param.u32 	%r525, [_Z21matrixMulPhase6_AsyncPfS_S_PKfiiii_param_5];
	setp.ge.s32 	%p466, %r27, %r664;
	setp.ge.s32 	%p467, %r14, %r525;
	or.pred  	%p468, %p467, %p466;
	@%p468 bra 	$L__BB0_66;
	ld.param.u32 	%r397, [_Z21matrixMulPhase6_AsyncPfS_S_PKfiiii_param_4];
	setp.eq.s32 	%p469, %r397, 0;
	setp.gt.f32 	%p470, %f1302, 0f00000000;
	selp.f32 	%f1147, %f1302, 0f00000000, %p470;
	selp.f32 	%f1148, %f1302, %f1147, %p469;
	st.global.f32 	[%rd6+16], %f1148;
$L__BB0_66:
	ld.param.u32 	%r665, [_Z21matrixMulPhase6_AsyncPfS_S_PKfiiii_param_6];
	ld.param.u32 	%r526, [_Z21matrixMulPhase6_AsyncPfS_S_PKfiiii_param_5];
	setp.ge.s32 	%p471, %r28, %r665;
	setp.ge.s32 	%p472, %r14, %r526;
	or.pred  	%p473, %p472, %p471;
	@%p473 bra 	$L__BB0_68;
	ld.param.u32 	%r398, [_Z21matrixMulPhase6_AsyncPfS_S_PKfiiii_param_4];
	setp.eq.s32 	%p474, %r398, 0;
	setp.gt.f32 	%p475, %f1301, 0f00000000;
	selp.f32 	%f1149, %f1301, 0f00000000, %p475;
	selp.f32 	%f1150, %f1301, %f1149, %p474;
	st.global.f32 	[%rd6+20], %f1150;
$L__BB0_68:
	ld.param.u32 	%r666, [_Z21matrixMulPhase6_AsyncPfS_S_PKfiiii_param_6];
	ld.param.u32 	%r527, [_Z21matrixMulPhase6_AsyncPfS_S_PKfiiii_param_5];
	setp.ge.s32 	%p476, %r29, %r666;
	setp.ge.s32 	%p477, %r14, %r527;
	or.pred  	%p478, %p477, %p476;
	@%p478 bra 	$L__BB0_70;
	ld.param.u32 	%r399, [_Z21matrixMulPhase6_AsyncPfS_S_PKfiiii_param_4];
	setp.eq.s32 	%p479, %r399, 0;
	setp.gt.f32 	%p480, %f1300, 0f00000000;
	selp.f32 	%f1151, %f1300, 0f00000000, %p480;
	selp.f32 	%f1152, %f1300, %f1151, %p479;
	st.global.f32 	[%rd6+24], %f1152;
$L__BB0_70:
	ld.param.u32 	%r667, [_Z21matrixMulPhase6_AsyncPfS_S_PKfiiii_param_6];
	ld.param.u32 	%r528, [_Z21matrixMulPhase6_AsyncPfS_S_PKfiiii_param_5];
	setp.ge.s32 	%p481, %r30, %r667;
	setp.ge.s32 	%p482, %r14, %r528;
	or.pred  	%p483, %p482, %p481;
	@%p483 bra 	$L__BB0_72;
	ld.param.u32 	%r400, [_Z21matrixMulPhase6_AsyncPfS_S_PKfiiii_param_4];
	setp.eq.s32 	%p484, %r400, 0;
	setp.gt.f32 	%p485, %f1299, 0f00000000;
	selp.f32 	%f1153, %f1299, 0f00000000, %p485;
	selp.f32 	%f1154, %f1299, %f1153, %p484;
	st.global.f32 	[%rd6+28], %f1154;
$L__BB0_72:
	ld.param.u32 	%r668, [_Z21matrixMulPhase6_AsyncPfS_S_PKfiiii_param_6];
	ld.param.u32 	%r529, [_Z21matrixMulPhase6_AsyncPfS_S_PKfiiii_param_5];
	setp.ge.s32 	%p486, %r8, %r668;
	add.s32 	%r16, %r7, 4;
	setp.ge.s32 	%p487, %r16, %r529;
	add.s32 	%r17, %r15, %r668;
	or.pred  	%p488, %p487, %p486;
	@%p488 bra 	$L__BB0_74;
	ld.param.u32 	%r401, [_Z21matrixMulPhase6_AsyncPfS_S_PKfiiii_param_4];
	setp.eq.s32 	%p489, %r401, 0;
	setp.gt.f32 	%p490, %f1298, 0f00000000;
	selp.f32 	%f1155, %f1298, 0f00000000, %p490;
	selp.f32 	%f1156, %f1298, %f1155, %p489;
	add.s32 	%r300, %r8, %r17;
	mul.wide.s32 	%rd160, %r300, 4;
	add.s64 	%rd161, %rd4, %rd160;
	st.global.f32 	[%rd161], %f1156;
$L__BB0_74:
	ld.param.u32 	%r669, [_Z21matrixMulPhase6_AsyncPfS_S_PKfiiii_param_6];
	ld.param.u32 	%r530, [_Z21matrixMulPhase6_AsyncPfS_S_PKfiiii_param_5];
	setp.ge.s32 	%p491, %r24, %r669;
	setp.ge.s32 	%p492, %r16, %r530;
	cvt.s64.s32 	%rd162, %r17;
	add.s64 	%rd163, %rd11, %rd162;
	shl.b64 	%rd164, %rd163, 2;
	add.s64 	%rd7, %rd4, %rd164;
	or.pred  	%p493, %p492, %p491;
	@%p493 bra 	$L__BB0_76;
	ld.param.u32 	%r402, [_Z21matrixMulPhase6_AsyncPfS_S_PKfiiii_param_4];
	setp.eq.s32 	%p494, %r402, 0;
	setp.gt.f32 	%p495, %f1297, 0f00000000;
	selp.f32 	%f1157, %f1297, 0f00000000, %p495;
	selp.f32 	%f1158, %f1297, %f1157, %p494;
	st.global.f32 	[%rd7+4], %f1158;
$L__BB0_76:
	ld.param.u32 	%r670, [_Z21matrixMulPhase6_AsyncPfS_S_PKfiiii_param_6];
	ld.param.u32 	%r531, [_Z21matrixMulPhase6_AsyncPfS_S_PKfiiii_param_5];
	setp.ge.s32 	%p496, %r25, %r670;
	setp.ge.s32 	%p497, %r16, %r531;
	or.pred  	%p498, %p497, %p496;
	@%p498 bra 	$L__BB0_78;
	ld.param.u32 	%r403, [_Z21matrixMulPhase6_AsyncPfS_S_PKfiiii_param_4];
	setp.eq.s32 	%p499, %r403, 0;
	setp.gt.f32 	%p500, %f1296, 0f00000000;
	selp.f32 	%f1159, %f1296, 0f00000000, %p500;
	selp.f32 	%f1160, %f1296, %f1159, %p499;
	st.global.f32 	[%rd7+8], %f1160;
$L__BB0_78:
	ld.param.u32 	%r671, [_Z21matrixMulPhase6_AsyncPfS_S_PKfiiii_param_6];
	ld.param.u32 	%r532, [_Z21matrixMulPhase6_AsyncPfS_S_PKfiiii_param_5];
	setp.ge.s32 	%p501, %r26, %r671;
	setp.ge.s32 	%p502, %r16, %r532;
	or.pred  	%p503, %p502, %p501;
	@%p503 bra 	$L__BB0_80;
	ld.param.u32 	%r404, [_Z21matrixMulPhase6_AsyncPfS_S_PKfiiii_param_4];
	setp.eq.s32 	%p504, %r404, 0;
	setp.gt.f32 	%p505, %f1295, 0f00000000;
	selp.f32 	%f1161, %f1295, 0f00000000, %p505;
	selp.f32 	%f1162, %f1295, %f1161, %p504;
	st.global.f32 	[%rd7+12], %f1162;
$L__BB0_80:
	ld.param.u32 	%r672, [_Z21matrixMulPhase6_AsyncPfS_S_PKfiiii_param_6];
	ld.param.u32 	%r533, [_Z21matrixMulPhase6_AsyncPfS_S_PKfiiii_param_5];
	setp.ge.s32 	%p506, %r27, %r672;
	setp.ge.s32 	%p507, %r16, %r533;
	or.pred  	%p508, %p507, %p506;
	@%p508 bra 	$L__BB0_82;
	ld.param.u32 	%r405, [_Z21matrixMulPhase6_AsyncPfS_S_PKfiiii_param_4];
	setp.eq.s32 	%p509, %r405, 0;
	setp.gt.f32 	%p510, %f1294, 0f00000000;
	selp.f32 	%f1163, %f1294, 0f00000000, %p510;
	selp.f32 	%f1164, %f1294, %f1163, %p509;
	st.global.f32 	[%rd7+16], %f1164;
$L__BB0_82:
	ld.param.u32 	%r673, [_Z21matrixMulPhase6_AsyncPfS_S_PKfiiii_param_6];
	ld.param.u32 	%r534, [_Z21matrixMulPhase6_AsyncPfS_S_PKfiiii_param_5];
	setp.ge.s32 	%p511, %r28, %r673;
	setp.ge.s32 	%p512, %r16, %r534;
	or.pred  	%p513, %p512, %p511;
	@%p513 bra 	$L__BB0_84;
	ld.param.u32 	%r406, [_Z21matrixMulPhase6_AsyncPfS_S_PKfiiii_param_4];
	setp.eq.s32 	%p514, %r406, 0;
	setp.gt.f32 	%p515, %f1293, 0f00000000;
	selp.f32 	%f1165, %f1293, 0f00000000, %p515;
	selp.f32 	%f1166, %f1293, %f1165, %p514;
	st.global.f32 	[%rd7+20], %f1166;
$L__BB0_84:
	ld.param.u32 	%r674, [_Z21matrixMulPhase6_AsyncPfS_S_PKfiiii_param_6];
	ld.param.u32 	%r535, [_Z21matrixMulPhase6_AsyncPfS_S_PKfiiii_param_5];
	setp.ge.s32 	%p516, %r29, %r674;
	setp.ge.s32 	%p517, %r16, %r535;
	or.pred  	%p518, %p517, %p516;
	@%p518 bra 	$L__BB0_86;
	ld.param.u32 	%r407, [_Z21matrixMulPhase6_AsyncPfS_S_PKfiiii_param_4];
	setp.eq.s32 	%p519, %r407, 0;
	setp.gt.f32 	%p520, %f1292, 0f00000000;
	selp.f32 	%f1167, %f1292, 0f00000000, %p520;
	selp.f32 	%f1168, %f1292, %f1167, %p519;
	st.global.f32 	[%rd7+24], %f1168;
$L__BB0_86:
	ld.param.u32 	%r675, [_Z21matrixMulPhase6_AsyncPfS_S_PKfiiii_param_6];
	ld.param.u32 	%r536, [_Z21matrixMulPhase6_AsyncPfS_S_PKfiiii_param_5];
	setp.ge.s32 	%p521, %r30, %r675;
	setp.ge.s32 	%p522, %r16, %r536;
	or.pred  	%p523, %p522, %p521;
	@%p523 bra 	$L__BB0_88;
	ld.param.u32 	%r408, [_Z21matrixMulPhase6_AsyncPfS_S_PKfiiii_param_4];
	setp.eq.s32 	%p524, %r408, 0;
	setp.gt.f32 	%p525, %f1291, 0f00000000;
	selp.f32 	%f1169, %f1291, 0f00000000, %p525;
	selp.f32 	%f1170, %f1291, %f1169, %p524;
	st.global.f32 	[%rd7+28], %f1170;
$L__BB0_88:
	ld.param.u32 	%r676, [_Z21matrixMulPhase6_AsyncPfS_S_PKfiiii_param_6];
	ld.param.u32 	%r537, [_Z21matrixMulPhase6_AsyncPfS_S_PKfiiii_param_5];
	setp.ge.s32 	%p526, %r8, %r676;
	add.s32 	%r18, %r7, 5;
	setp.ge.s32 	%p527, %r18, %r537;
	add.s32 	%r19, %r17, %r676;
	or.pred  	%p528, %p527, %p526;
	@%p528 bra 	$L__BB0_90;
	ld.param.u32 	%r409, [_Z21matrixMulPhase6_AsyncPfS_S_PKfiiii_param_4];
	setp.eq.s32 	%p529, %r409, 0;
	setp.gt.f32 	%p530, %f1290, 0f00000000;
	selp.f32 	%f1171, %f1290, 0f00000000, %p530;
	selp.f32 	%f1172, %f1290, %f1171, %p529;
	add.s32 	%r301, %r8, %r19;
	mul.wide.s32 	%rd165, %r301, 4;
	add.s64 	%rd166, %rd4, %rd165;
	st.global.f32 	[%rd166], %f1172;
$L__BB0_90:
	ld.param.u32 	%r677, [_Z21matrixMulPhase6_AsyncPfS_S_PKfiiii_param_6];
	ld.param.u32 	%r538, [_Z21matrixMulPhase6_AsyncPfS_S_PKfiiii_param_5];
	setp.ge.s32 	%p531, %r24, %r677;
	setp.ge.s32 	%p532, %r18, %r538;
	cvt.s64.s32 	%rd167, %r19;
	add.s64 	%rd168, %rd11, %rd167;
	shl.b64 	%rd169, %rd168, 2;
	add.s64 	%rd8, %rd4, %rd169;
	or.pred  	%p533, %p532, %p531;
	@%p533 bra 	$L__BB0_92;
	ld.param.u32 	%r410, [_Z21matrixMulPhase6_AsyncPfS_S_PKfiiii_param_4];
	setp.eq.s32 	%p534, %r410, 0;
	setp.gt.f32 	%p535, %f1289, 0f00000000;
	selp.f32 	%f1173, %f1289, 0f00000000, %p535;
	selp.f32 	%f1174, %f1289, %f1173, %p534;
	st.global.f32 	[%rd8+4], %f1174;
$L__BB0_92:
	ld.param.u32 	%r678, [_Z21matrixMulPhase6_AsyncPfS_S_PKfiiii_param_6];
	ld.param.u32 	%r539, [_Z21matrixMulPhase6_AsyncPfS_S_PKfiiii_param_5];
	setp.ge.s32 	%p536, %r25, %r678;
	setp.ge.s32 	%p537, %r18, %r539;
	or.pred  	%p538, %p537, %p536;
	@%p538 bra 	$L__BB0_94;
	ld.param.u32 	%r411, [_Z21matrixMulPhase6_AsyncPfS_S_PKfiiii_param_4];
	setp.eq.s32 	%p539, %r411, 0;
	setp.gt.f32 	%p540, %f1288, 0f00000000;
	selp.f32 	%f1175, %f1288, 0f00000000, %p540;
	selp.f32 	%f1176, %f1288, %f1175, %p539;
	st.global.f32 	[%rd8+8], %f1176;
$L__BB0_94:
	ld.param.u32 	%r679, [_Z21matrixMulPhase6_AsyncPfS_S_PKfiiii_param_6];
	ld.param.u32 	%r540, [_Z21matrixMulPhase6_AsyncPfS_S_PKfiiii_param_5];
	setp.ge.s32 	%p541, %r26, %r679;
	setp.ge.s32 	%p542, %r18, %r540;
	or.pred  	%p543, %p542, %p541;
	@%p543 bra 	$L__BB0_96;
	ld.param.u32 	%r412, [_Z21matrixMulPhase6_AsyncPfS_S_PKfiiii_param_4];
	setp.eq.s32 	%p544, %r412, 0;
	setp.gt.f32 	%p545, %f1287, 0f00000000;
	selp.f32 	%f1177, %f1287, 0f00000000, %p545;
	selp.f32 	%f1178, %f1287, %f1177, %p544;
	st.global.f32 	[%rd8+12], %f1178;
$L__BB0_96:
	ld.param.u32 	%r680, [_Z21matrixMulPhase6_AsyncPfS_S_PKfiiii_param_6];
	ld.param.u32 	%r541, [_Z21matrixMulPhase6_AsyncPfS_S_PKfiiii_param_5];
	setp.ge.s32 	%p546, %r27, %r680;
	setp.ge.s32 	%p547, %r18, %r541;
	or.pred  	%p548, %p547, %p546;
	@%p548 bra 	$L__BB0_98;
	ld.param.u32 	%r413, [_Z21matrixMulPhase6_AsyncPfS_S_PKfiiii_param_4];
	setp.eq.s32 	%p549, %r413, 0;
	setp.gt.f32 	%p550, %f1286, 0f00000000;
	selp.f32 	%f1179, %f1286, 0f00000000, %p550;
	selp.f32 	%f1180, %f1286, %f1179, %p549;
	st.global.f32 	[%rd8+16], %f1180;
$L__BB0_98:
	ld.param.u32 	%r681, [_Z21matrixMulPhase6_AsyncPfS_S_PKfiiii_param_6];
	ld.param.u32 	%r542, [_Z21matrixMulPhase6_AsyncPfS_S_PKfiiii_param_5];
	setp.ge.s32 	%p551, %r28, %r681;
	setp.ge.s32 	%p552, %r18, %r542;
	or.pred  	%p553, %p552, %p551;
	@%p553 bra 	$L__BB0_100;
	ld.param.u32 	%r414, [_Z21matrixMulPhase6_AsyncPfS_S_PKfiiii_param_4];
	setp.eq.s32 	%p554, %r414, 0;
	setp.gt.f32 	%p555, %f1285, 0f00000000;
	selp.f32 	%f1181, %f1285, 0f00000000, %p555;
	selp.f32 	%f1182, %f1285, %f1181, %p554;
	st.global.f32 	[%rd8+20], %f1182;
$L__BB0_100:
	ld.param.u32 	%r682, [_Z21matrixMulPhase6_AsyncPfS_S_PKfiiii_param_6];
	ld.param.u32 	%r543, [_Z21matrixMulPhase6_AsyncPfS_S_PKfiiii_param_5];
	setp.ge.s32 	%p556, %r29, %r682;
	setp.ge.s32 	%p557, %r18, %r543;
	or.pred  	%p558, %p557, %p556;
	@%p558 bra 	$L__BB0_102;
	ld.param.u32 	%r415, [_Z21matrixMulPhase6_AsyncPfS_S_PKfiiii_param_4];
	setp.eq.s32 	%p559, %r415, 0;
	setp.gt.f32 	%p560, %f1284, 0f00000000;
	selp.f32 	%f1183, %f1284, 0f00000000, %p560;
	selp.f32 	%f1184, %f1284, %f1183, %p559;
	st.global.f32 	[%rd8+24], %f1184;
$L__BB0_102:
	ld.param.u32 	%r683, [_Z21matrixMulPhase6_AsyncPfS_S_PKfiiii_param_6];
	ld.param.u32 	%r544, [_Z21matrixMulPhase6_AsyncPfS_S_PKfiiii_param_5];
	setp.ge.s32 	%p561, %r30, %r683;
	setp.ge.s32 	%p562, %r18, %r544;
	or.pred  	%p563, %p562, %p561;
	@%p563 bra 	$L__BB0_104;
	ld.param.u32 	%r416, [_Z21matrixMulPhase6_AsyncPfS_S_PKfiiii_param_4];
	setp.eq.s32 	%p564, %r416, 0;
	setp.gt.f32 	%p565, %f1283, 0f00000000;
	selp.f32 	%f1185, %f1283, 0f00000000, %p565;
	selp.f32 	%f1186, %f1283, %f1185, %p564;
	st.global.f32 	[%rd8+28], %f1186;
$L__BB0_104:
	ld.param.u32 	%r684, [_Z21matrixMulPhase6_AsyncPfS_S_PKfiiii_param_6];
	ld.param.u32 	%r545, [_Z21matrixMulPhase6_AsyncPfS_S_PKfiiii_param_5];
	setp.ge.s32 	%p566, %r8, %r684;
	add.s32 	%r20, %r7, 6;
	setp.ge.s32 	%p567, %r20, %r545;
	add.s32 	%r21, %r19, %r684;
	or.pred  	%p568, %p567, %p566;
	@%p568 bra 	$L__BB0_106;
	ld.param.u32 	%r417, [_Z21matrixMulPhase6_AsyncPfS_S_PKfiiii_param_4];
	setp.eq.s32 	%p569, %r417, 0;
	setp.gt.f32 	%p570, %f1331, 0f00000000;
	selp.f32 	%f1187, %f1331, 0f00000000, %p570;
	selp.f32 	%f1188, %f1331, %f1187, %p569;
	add.s32 	%r302, %r8, %r21;
	mul.wide.s32 	%rd170, %r302, 4;
	add.s64 	%rd171, %rd4, %rd170;
	st.global.f32 	[%rd171], %f1188;
$L__BB0_106:
	ld.param.u32 	%r685, [_Z21matrixMulPhase6_AsyncPfS_S_PKfiiii_param_6];
	ld.param.u32 	%r546, [_Z21matrixMulPhase6_AsyncPfS_S_PKfiiii_param_5];
	setp.ge.s32 	%p571, %r24, %r685;
	setp.ge.s32 	%p572, %r20, %r546;
	cvt.s64.s32 	%rd172, %r21;
	add.s64 	%rd173, %rd11, %rd172;
	shl.b64 	%rd174, %rd173, 2;
	add.s64 	%rd9, %rd4, %rd174;
	or.pred  	%p573, %p572, %p571;
	@%p573 bra 	$L__BB0_108;
	ld.param.u32 	%r418, [_Z21matrixMulPhase6_AsyncPfS_S_PKfiiii_param_4];
	setp.eq.s32 	%p574, %r418, 0;
	setp.gt.f32 	%p575, %f1332, 0f00000000;
	selp.f32 	%f1189, %f1332, 0f00000000, %p575;
	selp.f32 	%f1190, %f1332, %f1189, %p574;
	st.global.f32 	[%rd9+4], %f1190;
$L__BB0_108:
	ld.param.u32 	%r686, [_Z21matrixMulPhase6_AsyncPfS_S_PKfiiii_param_6];
	ld.param.u32 	%r547, [_Z21matrixMulPhase6_AsyncPfS_S_PKfiiii_param_5];
	setp.ge.s32 	%p576, %r25, %r686;
	setp.ge.s32 	%p577, %r20, %r547;
	or.pred  	%p578, %p577, %p576;
	@%p578 bra 	$L__BB0_110;
	ld.param.u32 	%r419, [_Z21matrixMulPhase6_AsyncPfS_S_PKfiiii_param_4];
	setp.eq.s32 	%p579, %r419, 0;
	setp.gt.f32 	%p580, %f1333, 0f00000000;
	selp.f32 	%f1191, %f1333, 0f00000000, %p580;
	selp.f32 	%f1192, %f1333, %f1191, %p579;
	st.global.f32 	[%rd9+8], %f1192;
$L__BB0_110:
	ld.param.u32 	%r687, [_Z21matrixMulPhase6_AsyncPfS_S_PKfiiii_param_6];
	ld.param.u32 	%r548, [_Z21matrixMulPhase6_AsyncPfS_S_PKfiiii_param_5];
	setp.ge.s32 	%p581, %r26, %r687;
	setp.ge.s32 	%p582, %r20, %r548;
	or.pred  	%p583, %p582, %p581;
	@%p583 bra 	$L__BB0_112;
	ld.param.u32 	%r420, [_Z21matrixMulPhase6_AsyncPfS_S_PKfiiii_param_4];
	setp.eq.s32 	%p584, %r420, 0;
	setp.gt.f32 	%p585, %f1334, 0f00000000;
	selp.f32 	%f1193, %f1334, 0f00000000, %p585;
	selp.f32 	%f1194, %f1334, %f1193, %p584;
	st.global.f32 	[%rd9+12], %f1194;
$L__BB0_112:
	ld.param.u32 	%r688, [_Z21matrixMulPhase6_AsyncPfS_S_PKfiiii_param_6];
	ld.param.u32 	%r549, [_Z21matrixMulPhase6_AsyncPfS_S_PKfiiii_param_5];
	setp.ge.s32 	%p586, %r27, %r688;
	setp.ge.s32 	%p587, %r20, %r549;
	or.pred  	%p588, %p587, %p586;
	@%p588 bra 	$L__BB0_114;
	ld.param.u32 	%r421, [_Z21matrixMulPhase6_AsyncPfS_S_PKfiiii_param_4];
	setp.eq.s32 	%p589, %r421, 0;
	setp.gt.f32 	%p590, %f1335, 0f00000000;
	selp.f32 	%f1195, %f1335, 0f00000000, %p590;
	selp.f32 	%f1196, %f1335, %f1195, %p589;
	st.global.f32 	[%rd9+16], %f1196;
$L__BB0_114:
	ld.param.u32 	%r689, [_Z21matrixMulPhase6_AsyncPfS_S_PKfiiii_param_6];
	ld.param.u32 	%r550, [_Z21matrixMulPhase6_AsyncPfS_S_PKfiiii_param_5];
	setp.ge.s32 	%p591, %r28, %r689;
	setp.ge.s32 	%p592, %r20, %r550;
	or.pred  	%p593, %p592, %p591;
	@%p593 bra 	$L__BB0_116;
	ld.param.u32 	%r422, [_Z21matrixMulPhase6_AsyncPfS_S_PKfiiii_param_4];
	setp.eq.s32 	%p594, %r422, 0;
	setp.gt.f32 	%p595, %f1336, 0f00000000;
	selp.f32 	%f1197, %f1336, 0f00000000, %p595;
	selp.f32 	%f1198, %f1336, %f1197, %p594;
	st.global.f32 	[%rd9+20], %f1198;
$L__BB0_116:
	ld.param.u32 	%r690, [_Z21matrixMulPhase6_AsyncPfS_S_PKfiiii_param_6];
	ld.param.u32 	%r551, [_Z21matrixMulPhase6_AsyncPfS_S_PKfiiii_param_5];
	setp.ge.s32 	%p596, %r29, %r690;
	setp.ge.s32 	%p597, %r20, %r551;
	or.pred  	%p598, %p597, %p596;
	@%p598 bra 	$L__BB0_118;
	ld.param.u32 	%r423, [_Z21matrixMulPhase6_AsyncPfS_S_PKfiiii_param_4];
	setp.eq.s32 	%p599, %r423, 0;
	setp.gt.f32 	%p600, %f1337, 0f00000000;
	selp.f32 	%f1199, %f1337, 0f00000000, %p600;
	selp.f32 	%f1200, %f1337, %f1199, %p599;
	st.global.f32 	[%rd9+24], %f1200;
$L__BB0_118:
	ld.param.u32 	%r691, [_Z21matrixMulPhase6_AsyncPfS_S_PKfiiii_param_6];
	ld.param.u32 	%r552, [_Z21matrixMulPhase6_AsyncPfS_S_PKfiiii_param_5];
	setp.ge.s32 	%p601, %r30, %r691;
	setp.ge.s32 	%p602, %r20, %r552;
	or.pred  	%p603, %p602, %p601;
	@%p603 bra 	$L__BB0_120;
	ld.param.u32 	%r424, [_Z21matrixMulPhase6_AsyncPfS_S_PKfiiii_param_4];
	setp.eq.s32 	%p604, %r424, 0;
	setp.gt.f32 	%p605, %f1338, 0f00000000;
	selp.f32 	%f1201, %f1338, 0f00000000, %p605;
	selp.f32 	%f1202, %f1338, %f1201, %p604;
	st.global.f32 	[%rd9+28], %f1202;
$L__BB0_120:
	ld.param.u32 	%r692, [_Z21matrixMulPhase6_AsyncPfS_S_PKfiiii_param_6];
	ld.param.u32 	%r553, [_Z21matrixMulPhase6_AsyncPfS_S_PKfiiii_param_5];
	setp.ge.s32 	%p606, %r8, %r692;
	add.s32 	%r22, %r7, 7;
	setp.ge.s32 	%p607, %r22, %r553;
	add.s32 	%r23, %r21, %r692;
	or.pred  	%p608, %p607, %p606;
	@%p608 bra 	$L__BB0_122;
	ld.param.u32 	%r425, [_Z21matrixMulPhase6_AsyncPfS_S_PKfiiii_param_4];
	setp.eq.s32 	%p609, %r425, 0;
	setp.gt.f32 	%p610, %f1339, 0f00000000;
	selp.f32 	%f1203, %f1339, 0f00000000, %p610;
	selp.f32 	%f1204, %f1339, %f1203, %p609;
	add.s32 	%r303, %r8, %r23;
	mul.wide.s32 	%rd175, %r303, 4;
	add.s64 	%rd176, %rd4, %rd175;
	st.global.f32 	[%rd176], %f1204;
$L__BB0_122:
	ld.param.u32 	%r693, [_Z21matrixMulPhase6_AsyncPfS_S_PKfiiii_param_6];
	ld.param.u32 	%r554, [_Z21matrixMulPhase6_AsyncPfS_S_PKfiiii_param_5];
	setp.ge.s32 	%p611, %r24, %r693;
	setp.ge.s32 	%p612, %r22, %r554;
	cvt.s64.s32 	%rd177, %r23;
	add.s64 	%rd178, %rd11, %rd177;
	shl.b64 	%rd179, %rd178, 2;
	add.s64 	%rd10, %rd4, %rd179;
	or.pred  	%p613, %p612, %p611;
	@%p613 bra 	$L__BB0_124;
	ld.param.u32 	%r426, [_Z21matrixMulPhase6_AsyncPfS_S_PKfiiii_param_4];
	setp.eq.s32 	%p614, %r426, 0;
	setp.gt.f32 	%p615, %f1340, 0f00000000;
	selp.f32 	%f1205, %f1340, 0f00000000, %p615;
	selp.f32 	%f1206, %f1340, %f1205, %p614;
	st.global.f32 	[%rd10+4], %f1206;
$L__BB0_124:
	ld.param.u32 	%r694, [_Z21matrixMulPhase6_AsyncPfS_S_PKfiiii_param_6];
	ld.param.u32 	%r555, [_Z21matrixMulPhase6_AsyncPfS_S_PKfiiii_param_5];
	setp.ge.s32 	%p616, %r25, %r694;
	setp.ge.s32 	%p617, %r22, %r555;
	or.pred  	%p618, %p617, %p616;
	@%p618 bra 	$L__BB0_126;
	ld.param.u32 	%r427, [_Z21matrixMulPhase6_AsyncPfS_S_PKfiiii_param_4];
	setp.eq.s32 	%p619, %r427, 0;
	setp.gt.f32 	%p620, %f1341, 0f00000000;
	selp.f32 	%f1207, %f1341, 0f00000000, %p620;
	selp.f32 	%f1208, %f1341, %f1207, %p619;
	st.global.f32 	[%rd10+8], %f1208;
$L__BB0_126:
	ld.param.u32 	%r695, [_Z21matrixMulPhase6_AsyncPfS_S_PKfiiii_param_6];
	ld.param.u32 	%r556, [_Z21matrixMulPhase6_AsyncPfS_S_PKfiiii_param_5];
	setp.ge.s32 	%p621, %r26, %r695;
	setp.ge.s32 	%p622, %r22, %r556;
	or.pred  	%p623, %p622, %p621;
	@%p623 bra 	$L__BB0_128;
	ld.param.u32 	%r428, [_Z21matrixMulPhase6_AsyncPfS_S_PKfiiii_param_4];
	setp.eq.s32 	%p624, %r428, 0;
	setp.gt.f32 	%p625, %f1342, 0f00000000;
	selp.f32 	%f1209, %f1342, 0f00000000, %p625;
	selp.f32 	%f1210, %f1342, %f1209, %p624;
	st.global.f32 	[%rd10+12], %f1210;
$L__BB0_128:
	ld.param.u32 	%r696, [_Z21matrixMulPhase6_AsyncPfS_S_PKfiiii_param_6];
	ld.param.u32 	%r557, [_Z21matrixMulPhase6_AsyncPfS_S_PKfiiii_param_5];
	setp.ge.s32 	%p626, %r27, %r696;
	setp.ge.s32 	%p627, %r22, %r557;
	or.pred  	%p628, %p627, %p626;
	@%p628 bra 	$L__BB0_130;
	ld.param.u32 	%r429, [_Z21matrixMulPhase6_AsyncPfS_S_PKfiiii_param_4];
	setp.eq.s32 	%p629, %r429, 0;
	setp.gt.f32 	%p630, %f1343, 0f00000000;
	selp.f32 	%f1211, %f1343, 0f00000000, %p630;
	selp.f32 	%f1212, %f1343, %f1211, %p629;
	st.global.f32 	[%rd10+16], %f1212;
$L__BB0_130:
	ld.param.u32 	%r697, [_Z21matrixMulPhase6_AsyncPfS_S_PKfiiii_param_6];
	ld.param.u32 	%r558, [_Z21matrixMulPhase6_AsyncPfS_S_PKfiiii_param_5];
	setp.ge.s32 	%p631, %r28, %r697;
	setp.ge.s32 	%p632, %r22, %r558;
	or.pred  	%p633, %p632, %p631;
	@%p633 bra 	$L__BB0_132;
	ld.param.u32 	%r430, [_Z21matrixMulPhase6_AsyncPfS_S_PKfiiii_param_4];
	setp.eq.s32 	%p634, %r430, 0;
	setp.gt.f32 	%p635, %f1344, 0f00000000;
	selp.f32 	%f1213, %f1344, 0f00000000, %p635;
	selp.f32 	%f1214, %f1344, %f1213, %p634;
	st.global.f32 	[%rd10+20], %f1214;
$L__BB0_132:
	ld.param.u32 	%r698, [_Z21matrixMulPhase6_AsyncPfS_S_PKfiiii_param_6];
	ld.param.u32 	%r559, [_Z21matrixMulPhase6_AsyncPfS_S_PKfiiii_param_5];
	setp.ge.s32 	%p636, %r29, %r698;
	setp.ge.s32 	%p637, %r22, %r559;
	or.pred  	%p638, %p637, %p636;
	@%p638 bra 	$L__BB0_134;
	ld.param.u32 	%r431, [_Z21matrixMulPhase6_AsyncPfS_S_PKfiiii_param_4];
	setp.eq.s32 	%p639, %r431, 0;
	setp.gt.f32 	%p640, %f1345, 0f00000000;
	selp.f32 	%f1215, %f1345, 0f00000000, %p640;
	selp.f32 	%f1216, %f1345, %f1215, %p639;
	st.global.f32 	[%rd10+24], %f1216;
$L__BB0_134:
	ld.param.u32 	%r699, [_Z21matrixMulPhase6_AsyncPfS_S_PKfiiii_param_6];
	ld.param.u32 	%r560, [_Z21matrixMulPhase6_AsyncPfS_S_PKfiiii_param_5];
	setp.ge.s32 	%p641, %r30, %r699;
	setp.ge.s32 	%p642, %r22, %r560;
	or.pred  	%p643, %p642, %p641;
	@%p643 bra 	$L__BB0_264;
	ld.param.u32 	%r432, [_Z21matrixMulPhase6_AsyncPfS_S_PKfiiii_param_4];
	setp.eq.s32 	%p644, %r432, 0;
	setp.gt.f32 	%p645, %f1346, 0f00000000;
	selp.f32 	%f1217, %f1346, 0f00000000, %p645;
	selp.f32 	%f1218, %f1346, %f1217, %p644;
	st.global.f32 	[%rd10+28], %f1218;
	bra.uni 	$L__BB0_264;
$L__BB0_136:
	ld.param.u32 	%r564, [_Z21matrixMulPhase6_AsyncPfS_S_PKfiiii_param_6];
	ld.param.u32 	%r433, [_Z21matrixMulPhase6_AsyncPfS_S_PKfiiii_param_5];
	setp.ge.s32 	%p6, %r7, %r433;
	setp.ge.s32 	%p7, %r8, %r564;
	or.pred  	%p8, %p6, %p7;
	@%p8 bra 	$L__BB0_138;
	ld.param.u32 	%r565, [_Z21matrixMulPhase6_AsyncPfS_S_PKfiiii_param_6];
	ld.param.u32 	%r305, [_Z21matrixMulPhase6_AsyncPfS_S_PKfiiii_param_4];
	ld.param.u64 	%rd200, [_Z21matrixMulPhase6_AsyncPfS_S_PKfiiii_param_3];
	ld.param.u64 	%rd182, [_Z21matrixMulPhase6_AsyncPfS_S_PKfiiii_param_2];
	setp.eq.s32 	%p9, %r305, 0;
	cvta.to.global.u64 	%rd48, %rd200;
	mul.wide.u32 	%rd49, %r8, 4;
	add.s64 	%rd50, %rd48, %rd49;
	ld.global.f32 	%f771, [%rd50];
	add.f32 	%f772, %f1330, %f771;
	setp.gt.f32 	%p10, %f772, 0f00000000;
	selp.f32 	%f774, %f772, 0f00000000, %p10;
	selp.f32 	%f775, %f772, %f774, %p9;
	mad.lo.s32 	%r153, %r7, %r565, %r8;
	cvta.to.global.u64 	%rd51, %rd182;
	mul.wide.s32 	%rd52, %r153, 4;
	add.s64 	%rd53, %rd51, %rd52;
	st.global.f32 	[%rd53], %f775;
$L__BB0_138:
	ld.param.u32 	%r566, [_Z21matrixMulPhase6_AsyncPfS_S_PKfiiii_param_6];
	ld.param.u32 	%r434, [_Z21matrixMulPhase6_AsyncPfS_S_PKfiiii_param_5];
	ld.param.u64 	%rd201, [_Z21matrixMulPhase6_AsyncPfS_S_PKfiiii_param_3];
	cvta.to.global.u64 	%rd54, %rd201;
	mul.wide.u32 	%rd55, %r8, 4;
	add.s64 	%rd15, %rd54, %rd55;
	setp.ge.s32 	%p11, %r7, %r434;
	add.s32 	%r159, %r8, 1;
	setp.ge.s32 	%p12, %r159, %r566;
	or.pred  	%p13, %p11, %p12;
	@%p13 bra 	$L__BB0_140;
	ld.param.u32 	%r567, [_Z21matrixMulPhase6_AsyncPfS_S_PKfiiii_param_6];
	ld.param.u32 	%r306, [_Z21matrixMulPhase6_AsyncPfS_S_PKfiiii_param_4];
	ld.param.u64 	%rd183, [_Z21matrixMulPhase6_AsyncPfS_S_PKfiiii_param_2];
	setp.eq.s32 	%p14, %r306, 0;
	ld.global.f32 	%f776, [%rd15+4];
	add.f32 	%f777, %f1329, %f776;
	setp.gt.f32 	%p15, %f777, 0f00000000;
	selp.f32 	%f779, %f777, 0f00000000, %p15;
	selp.f32 	%f780, %f777, %f779, %p14;
	mul.lo.s32 	%r165, %r7, %r567;
	cvt.s64.s32 	%rd56, %r165;
	cvt.u64.u32 	%rd57, %r8;
	add.s64 	%rd58, %rd57, %rd56;
	cvta.to.global.u64 	%rd59, %rd183;
	shl.b64 	%rd60, %rd58, 2;
	add.s64 	%rd61, %rd59, %rd60;
	st.global.f32 	[%rd61+4], %f780;
$L__BB0_140:
	ld.param.u32 	%r568, [_Z21matrixMulPhase6_AsyncPfS_S_PKfiiii_param_6];
	ld.param.u32 	%r435, [_Z21matrixMulPhase6_AsyncPfS_S_PKfiiii_param_5];
	setp.ge.s32 	%p16, %r7, %r435;
	add.s32 	%r170, %r8, 2;
	setp.ge.s32 	%p17, %r170, %r568;
	or.pred  	%p18, %p16, %p17;
	@%p18 bra 	$L__BB0_142;
	ld.param.u32 	%r569, [_Z21matrixMulPhase6_AsyncPfS_S_PKfiiii_param_6];
	ld.param.u32 	%r307, [_Z21matrixMulPhase6_AsyncPfS_S_PKfiiii_param_4];
	ld.param.u64 	%rd184, [_Z21matrixMulPhase6_AsyncPfS_S_PKfiiii_param_2];
	setp.eq.s32 	%p19, %r307, 0;
	ld.global.f32 	%f781, [%rd15+8];
	add.f32 	%f782, %f1328, %f781;
	setp.gt.f32 	%p20, %f782, 0f00000000;
	selp.f32 	%f784, %f782, 0f00000000, %p20;
	selp.f32 	%f785, %f782, %f784, %p19;
	mul.lo.s32 	%r171, %r7, %r569;
	cvt.s64.s32 	%rd62, %r171;
	cvt.u64.u32 	%rd63, %r8;
	add.s64 	%rd64, %rd63, %rd62;
	cvta.to.global.u64 	%rd65, %rd184;
	shl.b64 	%rd66, %rd64, 2;
	add.s64 	%rd67, %rd65, %rd66;
	st.global.f32 	[%rd67+8], %f785;
$L__BB0_142:
	ld.param.u32 	%r570, [_Z21matrixMulPhase6_AsyncPfS_S_PKfiiii_param_6];
	ld.param.u32 	%r436, [_Z21matrixMulPhase6_AsyncPfS_S_PKfiiii_param_5];
	setp.ge.s32 	%p21, %r7, %r436;
	add.s32 	%r172, %r8, 3;
	setp.ge.s32 	%p22, %r172, %r570;
	or.pred  	%p23, %p21, %p22;
	@%p23 bra 	$L__BB0_144;
	ld.param.u32 	%r571, [_Z21matrixMulPhase6_AsyncPfS_S_PKfiiii_param_6];
	ld.param.u32 	%r308, [_Z21matrixMulPhase6_AsyncPfS_S_PKfiiii_param_4];
	ld.param.u64 	%rd185, [_Z21matrixMulPhase6_AsyncPfS_S_PKfiiii_param_2];
	setp.eq.s32 	%p24, %r308, 0;
	ld.global.f32 	%f786, [%rd15+12];
	add.f32 	%f787, %f1327, %f786;
	setp.gt.f32 	%p25, %f787, 0f00000000;
	selp.f32 	%f789, %f787, 0f00000000, %p25;
	selp.f32 	%f790, %f787, %f789, %p24;
	mul.lo.s32 	%r173, %r7, %r571;
	cvt.s64.s32 	%rd68, %r173;
	cvt.u64.u32 	%rd69, %r8;
	add.s64 	%rd70, %rd69, %rd68;
	cvta.to.global.u64 	%rd71, %rd185;
	shl.b64 	%rd72, %rd70, 2;
	add.s64 	%rd73, %rd71, %rd72;
	st.global.f32 	[%rd73+12], %f790;
$L__BB0_144:
	ld.param.u32 	%r572, [_Z21matrixMulPhase6_AsyncPfS_S_PKfiiii_param_6];
	ld.param.u32 	%r437, [_Z21matrixMulPhase6_AsyncPfS_S_PKfiiii_param_5];
	setp.ge.s32 	%p26, %r7, %r437;
	add.s32 	%r174, %r8, 4;
	setp.ge.s32 	%p27, %r174, %r572;
	or.pred  	%p28, %p26, %p27;
	@%p28 bra 	$L__BB0_146;
	ld.param.u32 	%r573, [_Z21matrixMulPhase6_AsyncPfS_S_PKfiiii_param_6];
	ld.param.u32 	%r309, [_Z21matrixMulPhase6_AsyncPfS_S_PKfiiii_param_4];
	ld.param.u64 	%rd186, [_Z21matrixMulPhase6_AsyncPfS_S_PKfiiii_param_2];
	setp.eq.s32 	%p29, %r309, 0;
	ld.global.f32 	%f791, [%rd15+16];
	add.f32 	%f792, %f1326, %f791;
	setp.gt.f32 	%p30, %f792, 0f00000000;
	selp.f32 	%f794, %f792, 0f00000000, %p30;
	selp.f32 	%f795, %f792, %f794, %p29;
	mul.lo.s32 	%r175, %r7, %r573;
	cvt.s64.s32 	%rd74, %r175;
	cvt.u64.u32 	%rd75, %r8;
	add.s64 	%rd76, %rd75, %rd74;
	cvta.to.global.u64 	%rd77, %rd186;
	shl.b64 	%rd78, %rd76, 2;
	add.s64 	%rd79, %rd77, %rd78;
	st.global.f32 	[%rd79+16], %f795;
$L__BB0_146:
	ld.param.u32 	%r574, [_Z21matrixMulPhase6_AsyncPfS_S_PKfiiii_param_6];
	ld.param.u32 	%r438, [_Z21matrixMulPhase6_AsyncPfS_S_PKfiiii_param_5];
	setp.ge.s32 	%p31, %r7, %r438;
	add.s32 	%r43, %r8, 5;
	setp.ge.s32 	%p32, %r43, %r574;
	or.pred  	%p33, %p31, %p32;
	@%p33 bra 	$L__BB0_148;
	ld.param.u32 	%r575, [_Z21matrixMulPhase6_AsyncPfS_S_PKfiiii_param_6];
	ld.param.u32 	%r310, [_Z21matrixMulPhase6_AsyncPfS_S_PKfiiii_param_4];
	ld.param.u64 	%rd187, [_Z21matrixMulPhase6_AsyncPfS_S_PKfiiii_param_2];
	setp.eq.s32 	%p34, %r310, 0;
	ld.global.f32 	%f796, [%rd15+20];
	add.f32 	%f797, %f1325, %f796;
	setp.gt.f32 	%p35, %f797, 0f00000000;
	selp.f32 	%f799, %f797, 0f00000000, %p35;
	selp.f32 	%f800, %f797, %f799, %p34;
	mul.lo.s32 	%r176, %r7, %r575;
	cvt.s64.s32 	%rd80, %r176;
	cvt.u64.u32 	%rd81, %r8;
	add.s64 	%rd82, %rd81, %rd80;
	cvta.to.global.u64 	%rd83, %rd187;
	shl.b64 	%rd84, %rd82, 2;
	add.s64 	%rd85, %rd83, %rd84;
	st.global.f32 	[%rd85+20], %f800;
$L__BB0_148:
	ld.param.u32 	%r576, [_Z21matrixMulPhase6_AsyncPfS_S_PKfiiii_param_6];
	ld.param.u32 	%r439, [_Z21matrixMulPhase6_AsyncPfS_S_PKfiiii_param_5];
	setp.ge.s32 	%p36, %r7, %r439;
	add.s32 	%r44, %r8, 6;
	setp.ge.s32 	%p37, %r44, %r576;
	or.pred  	%p38, %p36, %p37;
	@%p38 bra 	$L__BB0_150;
	ld.param.u32 	%r577, [_Z21matrixMulPhase6_AsyncPfS_S_PKfiiii_param_6];
	ld.param.u32 	%r311, [_Z21matrixMulPhase6_AsyncPfS_S_PKfiiii_param_4];
	ld.param.u64 	%rd188, [_Z21matrixMulPhase6_AsyncPfS_S_PKfiiii_param_2];
	setp.eq.s32 	%p39, %r311, 0;
	ld.global.f32 	%f801, [%rd15+24];
	add.f32 	%f802, %f1324, %f801;
	setp.gt.f32 	%p40, %f802, 0f00000000;
	selp.f32 	%f804, %f802, 0f00000000, %p40;
	selp.f32 	%f805, %f802, %f804, %p39;
	mul.lo.s32 	%r177, %r7, %r577;
	cvt.s64.s32 	%rd86, %r177;
	cvt.u64.u32 	%rd87, %r8;
	add.s64 	%rd88, %rd87, %rd86;
	cvta.to.global.u64 	%rd89, %rd188;
	shl.b64 	%rd90, %rd88, 2;
	add.s64 	%rd91, %rd89, %rd90;
	st.global.f32 	[%rd91+24], %f805;
$L__BB0_150:
	ld.param.u32 	%r578, [_Z21matrixMulPhase6_AsyncPfS_S_PKfiiii_param_6];
	ld.param.u32 	%r440, [_Z21matrixMulPhase6_AsyncPfS_S_PKfiiii_param_5];
	setp.ge.s32 	%p41, %r7, %r440;
	add.s32 	%r45, %r8, 7;
	setp.ge.s32 	%p42, %r45, %r578;
	or.pred  	%p43, %p41, %p42;
	@%p43 bra 	$L__BB0_152;
	ld.param.u32 	%r579, [_Z21matrixMulPhase6_AsyncPfS_S_PKfiiii_param_6];
	ld.param.u32 	%r312, [_Z21matrixMulPhase6_AsyncPfS_S_PKfiiii_param_4];
	ld.param.u64 	%rd189, [_Z21matrixMulPhase6_AsyncPfS_S_PKfiiii_param_2];
	setp.eq.s32 	%p44, %r312, 0;
	ld.global.f32 	%f806, [%rd15+28];
	add.f32 	%f807, %f1323, %f806;
	setp.gt.f32 	%p45, %f807, 0f00000000;
	selp.f32 	%f809, %f807, 0f00000000, %p45;
	selp.f32 	%f810, %f807, %f809, %p44;
	mul.lo.s32 	%r178, %r7, %r579;
	cvt.s64.s32 	%rd92, %r178;
	cvt.u64.u32 	%rd93, %r8;
	add.s64 	%rd94, %rd93, %rd92;
	cvta.to.global.u64 	%rd95, %rd189;
	shl.b64 	%rd96, %rd94, 2;
	add.s64 	%rd97, %rd95, %rd96;
	st.global.f32 	[%rd97+28], %f810;
$L__BB0_152:
	ld.param.u32 	%r580, [_Z21matrixMulPhase6_AsyncPfS_S_PKfiiii_param_6];
	ld.param.u32 	%r441, [_Z21matrixMulPhase6_AsyncPfS_S_PKfiiii_param_5];
	setp.ge.s32 	%p46, %r8, %r580;
	add.s32 	%r46, %r7, 1;
	setp.ge.s32 	%p47, %r46, %r441;
	mad.lo.s32 	%r47, %r7, %r580, %r580;
	or.pred  	%p48, %p47, %p46;
	@%p48 bra 	$L__BB0_154;
	ld.param.u32 	%r313, [_Z21matrixMulPhase6_AsyncPfS_S_PKfiiii_param_4];
	ld.param.u64 	%rd190, [_Z21matrixMulPhase6_AsyncPfS_S_PKfiiii_param_2];
	setp.eq.s32 	%p49, %r313, 0;
	ld.global.f32 	%f811, [%rd15];
	add.f32 	%f812, %f1322, %f811;
	setp.gt.f32 	%p50, %f812, 0f00000000;
	selp.f32 	%f814, %f812, 0f00000000, %p50;
	selp.f32 	%f815, %f812, %f814, %p49;
	add.s32 	%r179, %r8, %r47;
	cvta.to.global.u64 	%rd98, %rd190;
	mul.wide.s32 	%rd99, %r179, 4;
	add.s64 	%rd100, %rd98, %rd99;
	st.global.f32 	[%rd100], %f815;
$L__BB0_154:
	ld.param.u32 	%r581, [_Z21matrixMulPhase6_AsyncPfS_S_PKfiiii_param_6];
	ld.param.u32 	%r442, [_Z21matrixMulPhase6_AsyncPfS_S_PKfiiii_param_5];
	ld.param.u64 	%rd191, [_Z21matrixMulPhase6_AsyncPfS_S_PKfiiii_param_2];
	setp.ge.s32 	%p51, %r46, %r442;
	setp.ge.s32 	%p52, %r159, %r581;
	cvt.s64.s32 	%rd101, %r47;
	cvt.u64.u32 	%rd102, %r8;
	add.s64 	%rd103, %rd102, %rd101;
	cvta.to.global.u64 	%rd104, %rd191;
	shl.b64 	%rd105, %rd103, 2;
	add.s64 	%rd16, %rd104, %rd105;
	or.pred  	%p53, %p51, %p52;
	@%p53 bra 	$L__BB0_156;
	ld.param.u32 	%r314, [_Z21matrixMulPhase6_AsyncPfS_S_PKfiiii_param_4];
	setp.eq.s32 	%p54, %r314, 0;
	ld.global.f32 	%f816, [%rd15+4];
	add.f32 	%f817, %f1321, %f816;
	setp.gt.f32 	%p55, %f817, 0f00000000;
	selp.f32 	%f819, %f817, 0f00000000, %p55;
	selp.f32 	%f820, %f817, %f819, %p54;
	st.global.f32 	[%rd16+4], %f820;
$L__BB0_156:
	ld.param.u32 	%r582, [_Z21matrixMulPhase6_AsyncPfS_S_PKfiiii_param_6];
	ld.param.u32 	%r443, [_Z21matrixMulPhase6_AsyncPfS_S_PKfiiii_param_5];
	setp.ge.s32 	%p56, %r46, %r443;
	setp.ge.s32 	%p57, %r170, %r582;
	or.pred  	%p58, %p56, %p57;
	@%p58 bra 	$L__BB0_158;
	ld.param.u32 	%r315, [_Z21matrixMulPhase6_AsyncPfS_S_PKfiiii_param_4];
	setp.eq.s32 	%p59, %r315, 0;
	ld.global.f32 	%f821, [%rd15+8];
	add.f32 	%f822, %f1320, %f821;
	setp.gt.f32 	%p60, %f822, 0f00000000;
	selp.f32 	%f824, %f822, 0f00000000, %p60;
	selp.f32 	%f825, %f822, %f824, %p59;
	st.global.f32 	[%rd16+8], %f825;
$L__BB0_158:
	ld.param.u32 	%r583, [_Z21matrixMulPhase6_AsyncPfS_S_PKfiiii_param_6];
	ld.param.u32 	%r444, [_Z21matrixMulPhase6_AsyncPfS_S_PKfiiii_param_5];
	setp.ge.s32 	%p61, %r46, %r444;
	setp.ge.s32 	%p62, %r172, %r583;
	or.pred  	%p63, %p61, %p62;
	@%p63 bra 	$L__BB0_160;
	ld.param.u32 	%r316, [_Z21matrixMulPhase6_AsyncPfS_S_PKfiiii_param_4];
	setp.eq.s32 	%p64, %r316, 0;
	ld.global.f32 	%f826, [%rd15+12];
	add.f32 	%f827, %f1319, %f826;
	setp.gt.f32 	%p65, %f827, 0f00000000;
	selp.f32 	%f829, %f827, 0f00000000, %p65;
	selp.f32 	%f830, %f827, %f829, %p64;
	st.global.f32 	[%rd16+12], %f830;
$L__BB0_160:
	ld.param.u32 	%r584, [_Z21matrixMulPhase6_AsyncPfS_S_PKfiiii_param_6];
	ld.param.u32 	%r445, [_Z21matrixMulPhase6_AsyncPfS_S_PKfiiii_param_5];
	setp.ge.s32 	%p66, %r46, %r445;
	setp.ge.s32 	%p67, %r174, %r584;
	or.pred  	%p68, %p66, %p67;
	@%p68 bra 	$L__BB0_162;
	ld.param.u32 	%r317, [_Z21matrixMulPhase6_AsyncPfS_S_PKfiiii_param_4];
	setp.eq.s32 	%p69, %r317, 0;
	ld.global.f32 	%f831, [%rd15+16];
	add.f32 	%f832, %f1318, %f831;
	setp.gt.f32 	%p70, %f832, 0f00000000;
	selp.f32 	%f834, %f832, 0f00000000, %p70;
	selp.f32 	%f835, %f832, %f834, %p69;
	st.global.f32 	[%rd16+16], %f835;
$L__BB0_162:
	ld.param.u32 	%r585, [_Z21matrixMulPhase6_AsyncPfS_S_PKfiiii_param_6];
	ld.param.u32 	%r446, [_Z21matrixMulPhase6_AsyncPfS_S_PKfiiii_param_5];
	setp.ge.s32 	%p71, %r46, %r446;
	setp.ge.s32 	%p72, %r43, %r585;
	or.pred  	%p73, %p71, %p72;
	@%p73 bra 	$L__BB0_164;
	ld.param.u32 	%r318, [_Z21matrixMulPhase6_AsyncPfS_S_PKfiiii_param_4];
	setp.eq.s32 	%p74, %r318, 0;
	ld.global.f32 	%f836, [%rd15+20];
	add.f32 	%f837, %f1317, %f836;
	setp.gt.f32 	%p75, %f837, 0f00000000;
	selp.f32 	%f839, %f837, 0f00000000, %p75;
	selp.f32 	%f840, %f837, %f839, %p74;
	st.global.f32 	[%rd16+20], %f840;
$L__BB0_164:
	ld.param.u32 	%r586, [_Z21matrixMulPhase6_AsyncPfS_S_PKfiiii_param_6];
	ld.param.u32 	%r447, [_Z21matrixMulPhase6_AsyncPfS_S_PKfiiii_param_5];
	setp.ge.s32 	%p76, %r46, %r447;
	setp.ge.s32 	%p77, %r44, %r586;
	or.pred  	%p78, %p76, %p77;
	@%p78 bra 	$L__BB0_166;
	ld.param.u32 	%r319, [_Z21matrixMulPhase6_AsyncPfS_S_PKfiiii_param_4];
	setp.eq.s32 	%p79, %r319, 0;
	ld.global.f32 	%f841, [%rd15+24];
	add.f32 	%f842, %f1316, %f841;
	setp.gt.f32 	%p80, %f842, 0f00000000;
	selp.f32 	%f844, %f842, 0f00000000, %p80;
	selp.f32 	%f845, %f842, %f844, %p79;
	st.global.f32 	[%rd16+24], %f845;
$L__BB0_166:
	ld.param.u32 	%r587, [_Z21matrixMulPhase6_AsyncPfS_S_PKfiiii_param_6];
	ld.param.u32 	%r448, [_Z21matrixMulPhase6_AsyncPfS_S_PKfiiii_param_5];
	setp.ge.s32 	%p81, %r46, %r448;
	setp.ge.s32 	%p82, %r45, %r587;
	or.pred  	%p83, %p81, %p82;
	@%p83 bra 	$L__BB0_168;
	ld.param.u32 	%r320, [_Z21matrixMulPhase6_AsyncPfS_S_PKfiiii_param_4];
	setp.eq.s32 	%p84, %r320, 0;
	ld.global.f32 	%f846, [%rd15+28];
	add.f32 	%f847, %f1315, %f846;
	setp.gt.f32 	%p85, %f847, 0f00000000;
	selp.f32 	%f849, %f847, 0f00000000, %p85;
	selp.f32 	%f850, %f847, %f849, %p84;
	st.global.f32 	[%rd16+28], %f850;
$L__BB0_168:
	ld.param.u32 	%r588, [_Z21matrixMulPhase6_AsyncPfS_S_PKfiiii_param_6];
	ld.param.u32 	%r449, [_Z21matrixMulPhase6_AsyncPfS_S_PKfiiii_param_5];
	ld.param.u64 	%rd192, [_Z21matrixMulPhase6_AsyncPfS_S_PKfiiii_param_2];
	cvta.to.global.u64 	%rd17, %rd192;
	setp.ge.s32 	%p86, %r8, %r588;
	add.s32 	%r50, %r7, 2;
	setp.ge.s32 	%p87, %r50, %r449;
	add.s32 	%r51, %r47, %r588;
	or.pred  	%p88, %p87, %p86;
	@%p88 bra 	$L__BB0_170;
	ld.param.u32 	%r321, [_Z21matrixMulPhase6_AsyncPfS_S_PKfiiii_param_4];
	setp.eq.s32 	%p89, %r321, 0;
	ld.global.f32 	%f851, [%rd15];
	add.f32 	%f852, %f1314, %f851;
	setp.gt.f32 	%p90, %f852, 0f00000000;
	selp.f32 	%f854, %f852, 0f00000000, %p90;
	selp.f32 	%f855, %f852, %f854, %p89;
	add.s32 	%r182, %r8, %r51;
	mul.wide.s32 	%rd106, %r182, 4;
	add.s64 	%rd107, %rd17, %rd106;
	st.global.f32 	[%rd107], %f855;
$L__BB0_170:
	ld.param.u32 	%r589, [_Z21matrixMulPhase6_AsyncPfS_S_PKfiiii_param_6];
	ld.param.u32 	%r450, [_Z21matrixMulPhase6_AsyncPfS_S_PKfiiii_param_5];
	setp.ge.s32 	%p91, %r50, %r450;
	setp.ge.s32 	%p92, %r159, %r589;
	cvt.s64.s32 	%rd108, %r51;
	add.s64 	%rd109, %rd102, %rd108;
	shl.b64 	%rd110, %rd109, 2;
	add.s64 	%rd19, %rd17, %rd110;
	or.pred  	%p93, %p91, %p92;
	@%p93 bra 	$L__BB0_172;
	ld.param.u32 	%r322, [_Z21matrixMulPhase6_AsyncPfS_S_PKfiiii_param_4];
	setp.eq.s32 	%p94, %r322, 0;
	ld.global.f32 	%f856, [%rd15+4];
	add.f32 	%f857, %f1313, %f856;
	setp.gt.f32 	%p95, %f857, 0f00000000;
	selp.f32 	%f859, %f857, 0f00000000, %p95;
	selp.f32 	%f860, %f857, %f859, %p94;
	st.global.f32 	[%rd19+4], %f860;
$L__BB0_172:
	ld.param.u32 	%r590, [_Z21matrixMulPhase6_AsyncPfS_S_PKfiiii_param_6];
	ld.param.u32 	%r451, [_Z21matrixMulPhase6_AsyncPfS_S_PKfiiii_param_5];
	setp.ge.s32 	%p96, %r50, %r451;
	setp.ge.s32 	%p97, %r170, %r590;
	or.pred  	%p98, %p96, %p97;
	@%p98 bra 	$L__BB0_174;
	ld.param.u32 	%r323, [_Z21matrixMulPhase6_AsyncPfS_S_PKfiiii_param_4];
	setp.eq.s32 	%p99, %r323, 0;
	ld.global.f32 	%f861, [%rd15+8];
	add.f32 	%f862, %f1312, %f861;
	setp.gt.f32 	%p100, %f862, 0f00000000;
	selp.f32 	%f864, %f862, 0f00000000, %p100;
	selp.f32 	%f865, %f862, %f864, %p99;
	st.global.f32 	[%rd19+8], %f865;
$L__BB0_174:
	ld.param.u32 	%r591, [_Z21matrixMulPhase6_AsyncPfS_S_PKfiiii_param_6];
	ld.param.u32 	%r452, [_Z21matrixMulPhase6_AsyncPfS_S_PKfiiii_param_5];
	setp.ge.s32 	%p101, %r50, %r452;
	setp.ge.s32 	%p102, %r172, %r591;
	or.pred  	%p103, %p101, %p102;
	@%p103 bra 	$L__BB0_176;
	ld.param.u32 	%r324, [_Z21matrixMulPhase6_AsyncPfS_S_PKfiiii_param_4];
	setp.eq.s32 	%p104, %r324, 0;
	ld.global.f32 	%f866, [%rd15+12];
	add.f32 	%f867, %f1311, %f866;
	setp.gt.f32 	%p105, %f867, 0f00000000;
	selp.f32 	%f869, %f867, 0f00000000, %p105;
	selp.f32 	%f870, %f867, %f869, %p104;
	st.global.f32 	[%rd19+12], %f870;
$L__BB0_176:
	ld.param.u32 	%r592, [_Z21matrixMulPhase6_AsyncPfS_S_PKfiiii_param_6];
	ld.param.u32 	%r453, [_Z21matrixMulPhase6_AsyncPfS_S_PKfiiii_param_5];
	setp.ge.s32 	%p106, %r50, %r453;
	setp.ge.s32 	%p107, %r174, %r592;
	or.pred  	%p108, %p106, %p107;
	@%p108 bra 	$L__BB0_178;
	ld.param.u32 	%r325, [_Z21matrixMulPhase6_AsyncPfS_S_PKfiiii_param_4];
	setp.eq.s32 	%p109, %r325, 0;
	ld.global.f32 	%f871, [%rd15+16];
	add.f32 	%f872, %f1310, %f871;
	setp.gt.f32 	%p110, %f872, 0f00000000;
	selp.f32 	%f874, %f872, 0f00000000, %p110;
	selp.f32 	%f875, %f872, %f874, %p109;
	st.global.f32 	[%rd19+16], %f875;
$L__BB0_178:
	ld.param.u32 	%r593, [_Z21matrixMulPhase6_AsyncPfS_S_PKfiiii_param_6];
	ld.param.u32 	%r454, [_Z21matrixMulPhase6_AsyncPfS_S_PKfiiii_param_5];
	setp.ge.s32 	%p111, %r50, %r454;
	setp.ge.s32 	%p112, %r43, %r593;
	or.pred  	%p113, %p111, %p112;
	@%p113 bra 	$L__BB0_180;
	ld.param.u32 	%r326, [_Z21matrixMulPhase6_AsyncPfS_S_PKfiiii_param_4];
	setp.eq.s32 	%p114, %r326, 0;
	ld.global.f32 	%f876, [%rd15+20];
	add.f32 	%f877, %f1309, %f876;
	setp.gt.f32 	%p115, %f877, 0f00000000;
	selp.f32 	%f879, %f877, 0f00000000, %p115;
	selp.f32 	%f880, %f877, %f879, %p114;
	st.global.f32 	[%rd19+20], %f880;
$L__BB0_180:
	ld.param.u32 	%r594, [_Z21matrixMulPhase6_AsyncPfS_S_PKfiiii_param_6];
	ld.param.u32 	%r455, [_Z21matrixMulPhase6_AsyncPfS_S_PKfiiii_param_5];
	setp.ge.s32 	%p116, %r50, %r455;
	setp.ge.s32 	%p117, %r44, %r594;
	or.pred  	%p118, %p116, %p117;
	@%p118 bra 	$L__BB0_182;
	ld.param.u32 	%r327, [_Z21matrixMulPhase6_AsyncPfS_S_PKfiiii_param_4];
	setp.eq.s32 	%p119, %r327, 0;
	ld.global.f32 	%f881, [%rd15+24];
	add.f32 	%f882, %f1308, %f881;
	setp.gt.f32 	%p120, %f882, 0f00000000;
	selp.f32 	%f884, %f882, 0f00000000, %p120;
	selp.f32 	%f885, %f882, %f884, %p119;
	st.global.f32 	[%rd19+24], %f885;
$L__BB0_182:
	ld.param.u32 	%r595, [_Z21matrixMulPhase6_AsyncPfS_S_PKfiiii_param_6];
	ld.param.u32 	%r456, [_Z21matrixMulPhase6_AsyncPfS_S_PKfiiii_param_5];
	setp.ge.s32 	%p121, %r50, %r456;
	setp.ge.s32 	%p122, %r45, %r595;
	or.pred  	%p123, %p121, %p122;
	@%p123 bra 	$L__BB0_184;
	ld.param.u32 	%r328, [_Z21matrixMulPhase6_AsyncPfS_S_PKfiiii_param_4];
	setp.eq.s32 	%p124, %r328, 0;
	ld.global.f32 	%f886, [%rd15+28];
	add.f32 	%f887, %f1307, %f886;
	setp.gt.f32 	%p125, %f887, 0f00000000;
	selp.f32 	%f889, %f887, 0f00000000, %p125;
	selp.f32 	%f890, %f887, %f889, %p124;
	st.global.f32 	[%rd19+28], %f890;
$L__BB0_184:
	ld.param.u32 	%r596, [_Z21matrixMulPhase6_AsyncPfS_S_PKfiiii_param_6];
	ld.param.u32 	%r457, [_Z21matrixMulPhase6_AsyncPfS_S_PKfiiii_param_5];
	setp.ge.s32 	%p126, %r8, %r596;
	add.s32 	%r54, %r7, 3;
	setp.ge.s32 	%p127, %r54, %r457;
	add.s32 	%r55, %r51, %r596;
	or.pred  	%p128, %p127, %p126;
	@%p128 bra 	$L__BB0_186;
	ld.param.u32 	%r329, [_Z21matrixMulPhase6_AsyncPfS_S_PKfiiii_param_4];
	setp.eq.s32 	%p129, %r329, 0;
	ld.global.f32 	%f891, [%rd15];
	add.f32 	%f892, %f1306, %f891;
	setp.gt.f32 	%p130, %f892, 0f00000000;
	selp.f32 	%f894, %f892, 0f00000000, %p130;
	selp.f32 	%f895, %f892, %f894, %p129;
	add.s32 	%r183, %r8, %r55;
	mul.wide.s32 	%rd111, %r183, 4;
	add.s64 	%rd112, %rd17, %rd111;
	st.global.f32 	[%rd112], %f895;
$L__BB0_186:
	ld.param.u32 	%r597, [_Z21matrixMulPhase6_AsyncPfS_S_PKfiiii_param_6];
	ld.param.u32 	%r458, [_Z21matrixMulPhase6_AsyncPfS_S_PKfiiii_param_5];
	setp.ge.s32 	%p131, %r54, %r458;
	setp.ge.s32 	%p132, %r159, %r597;
	cvt.s64.s32 	%rd113, %r55;
	add.s64 	%rd114, %rd102, %rd113;
	shl.b64 	%rd115, %rd114, 2;
	add.s64 	%rd20, %rd17, %rd115;
	or.pred  	%p133, %p131, %p132;
	@%p133 bra 	$L__BB0_188;
	ld.param.u32 	%r330, [_Z21matrixMulPhase6_AsyncPfS_S_PKfiiii_param_4];
	setp.eq.s32 	%p134, %r330, 0;
	ld.global.f32 	%f896, [%rd15+4];
	add.f32 	%f897, %f1305, %f896;
	setp.gt.f32 	%p135, %f897, 0f00000000;
	selp.f32 	%f899, %f897, 0f00000000, %p135;
	selp.f32 	%f900, %f897, %f899, %p134;
	st.global.f32 	[%rd20+4], %f900;
$L__BB0_188:
	ld.param.u32 	%r598, [_Z21matrixMulPhase6_AsyncPfS_S_PKfiiii_param_6];
	ld.param.u32 	%r459, [_Z21matrixMulPhase6_AsyncPfS_S_PKfiiii_param_5];
	setp.ge.s32 	%p136, %r54, %r459;
	setp.ge.s32 	%p137, %r170, %r598;
	or.pred  	%p138, %p136, %p137;
	@%p138 bra 	$L__BB0_190;
	ld.param.u32 	%r331, [_Z21matrixMulPhase6_AsyncPfS_S_PKfiiii_param_4];
	setp.eq.s32 	%p139, %r331, 0;
	ld.global.f32 	%f901, [%rd15+8];
	add.f32 	%f902, %f1304, %f901;
	setp.gt.f32 	%p140, %f902, 0f00000000;
	selp.f32 	%f904, %f902, 0f00000000, %p140;
	selp.f32 	%f905, %f902, %f904, %p139;
	st.global.f32 	[%rd20+8], %f905;
$L__BB0_190:
	ld.param.u32 	%r599, [_Z21matrixMulPhase6_AsyncPfS_S_PKfiiii_param_6];
	ld.param.u32 	%r460, [_Z21matrixMulPhase6_AsyncPfS_S_PKfiiii_param_5];
	setp.ge.s32 	%p141, %r54, %r460;
	setp.ge.s32 	%p142, %r172, %r599;
	or.pred  	%p143, %p141, %p142;
	@%p143 bra 	$L__BB0_192;
	ld.param.u32 	%r332, [_Z21matrixMulPhase6_AsyncPfS_S_PKfiiii_param_4];
	setp.eq.s32 	%p144, %r332, 0;
	ld.global.f32 	%f906, [%rd15+12];
	add.f32 	%f907, %f1303, %f906;
	setp.gt.f32 	%p145, %f907, 0f00000000;
	selp.f32 	%f909, %f907, 0f00000000, %p145;
	selp.f32 	%f910, %f907, %f909, %p144;
	st.global.f32 	[%rd20+12], %f910;
$L__BB0_192:
	ld.param.u32 	%r600, [_Z21matrixMulPhase6_AsyncPfS_S_PKfiiii_param_6];
	ld.param.u32 	%r461, [_Z21matrixMulPhase6_AsyncPfS_S_PKfiiii_param_5];
	setp.ge.s32 	%p146, %r54, %r461;
	setp.ge.s32 	%p147, %r174, %r600;
	or.pred  	%p148, %p146, %p147;
	@%p148 bra 	$L__BB0_194;
	ld.param.u32 	%r333, [_Z21matrixMulPhase6_AsyncPfS_S_PKfiiii_param_4];
	setp.eq.s32 	%p149, %r333, 0;
	ld.global.f32 	%f911, [%rd15+16];
	add.f32 	%f912, %f1302, %f911;
	setp.gt.f32 	%p150, %f912, 0f00000000;
	selp.f32 	%f914, %f912, 0f00000000, %p150;
	selp.f32 	%f915, %f912, %f914, %p149;
	st.global.f32 	[%rd20+16], %f915;
$L__BB0_194:
	ld.param.u32 	%r601, [_Z21matrixMulPhase6_AsyncPfS_S_PKfiiii_param_6];
	ld.param.u32 	%r462, [_Z21matrixMulPhase6_AsyncPfS_S_PKfiiii_param_5];
	setp.ge.s32 	%p151, %r54, %r462;
	setp.ge.s32 	%p152, %r43, %r601;
	or.pred  	%p153, %p151, %p152;
	@%p153 bra 	$L__BB0_196;
	ld.param.u32 	%r334, [_Z21matrixMulPhase6_AsyncPfS_S_PKfiiii_param_4];
	setp.eq.s32 	%p154, %r334, 0;
	ld.global.f32 	%f916, [%rd15+20];
	add.f32 	%f917, %f1301, %f916;
	setp.gt.f32 	%p155, %f917, 0f00000000;
	selp.f32 	%f919, %f917, 0f00000000, %p155;
	selp.f32 	%f920, %f917, %f919, %p154;
	st.global.f32 	[%rd20+20], %f920;
$L__BB0_196:
	ld.param.u32 	%r602, [_Z21matrixMulPhase6_AsyncPfS_S_PKfiiii_param_6];
	ld.param.u32 	%r463, [_Z21matrixMulPhase6_AsyncPfS_S_PKfiiii_param_5];
	setp.ge.s32 	%p156, %r54, %r463;
	setp.ge.s32 	%p157, %r44, %r602;
	or.pred  	%p158, %p156, %p157;
	@%p158 bra 	$L__BB0_198;
	ld.param.u32 	%r335, [_Z21matrixMulPhase6_AsyncPfS_S_PKfiiii_param_4];
	setp.eq.s32 	%p159, %r335, 0;
	ld.global.f32 	%f921, [%rd15+24];
	add.f32 	%f922, %f1300, %f921;
	setp.gt.f32 	%p160, %f922, 0f00000000;
	selp.f32 	%f924, %f922, 0f00000000, %p160;
	selp.f32 	%f925, %f922, %f924, %p159;
	st.global.f32 	[%rd20+24], %f925;
$L__BB0_198:
	ld.param.u32 	%r603, [_Z21matrixMulPhase6_AsyncPfS_S_PKfiiii_param_6];
	ld.param.u32 	%r464, [_Z21matrixMulPhase6_AsyncPfS_S_PKfiiii_param_5];
	setp.ge.s32 	%p161, %r54, %r464;
	setp.ge.s32 	%p162, %r45, %r603;
	or.pred  	%p163, %p161, %p162;
	@%p163 bra 	$L__BB0_200;
	ld.param.u32 	%r336, [_Z21matrixMulPhase6_AsyncPfS_S_PKfiiii_param_4];
	setp.eq.s32 	%p164, %r336, 0;
	ld.global.f32 	%f926, [%rd15+28];
	add.f32 	%f927, %f1299, %f926;
	setp.gt.f32 	%p165, %f927, 0f00000000;
	selp.f32 	%f929, %f927, 0f00000000, %p165;
	selp.f32 	%f930, %f927, %f929, %p164;
	st.global.f32 	[%rd20+28], %f930;
$L__BB0_200:
	ld.param.u32 	%r604, [_Z21matrixMulPhase6_AsyncPfS_S_PKfiiii_param_6];
	ld.param.u32 	%r465, [_Z21matrixMulPhase6_AsyncPfS_S_PKfiiii_param_5];
	setp.ge.s32 	%p166, %r8, %r604;
	add.s32 	%r56, %r7, 4;
	setp.ge.s32 	%p167, %r56, %r465;
	add.s32 	%r57, %r55, %r604;
	or.pred  	%p168, %p167, %p166;
	@%p168 bra 	$L__BB0_202;
	ld.param.u32 	%r337, [_Z21matrixMulPhase6_AsyncPfS_S_PKfiiii_param_4];
	setp.eq.s32 	%p169, %r337, 0;
	ld.global.f32 	%f931, [%rd15];
	add.f32 	%f932, %f1298, %f931;
	setp.gt.f32 	%p170, %f932, 0f00000000;
	selp.f32 	%f934, %f932, 0f00000000, %p170;
	selp.f32 	%f935, %f932, %f934, %p169;
	add.s32 	%r184, %r8, %r57;
	mul.wide.s32 	%rd116, %r184, 4;
	add.s64 	%rd117, %rd17, %rd116;
	st.global.f32 	[%rd117], %f935;
$L__BB0_202:
	ld.param.u32 	%r605, [_Z21matrixMulPhase6_AsyncPfS_S_PKfiiii_param_6];
	ld.param.u32 	%r466, [_Z21matrixMulPhase6_AsyncPfS_S_PKfiiii_param_5];
	setp.ge.s32 	%p171, %r56, %r466;
	setp.ge.s32 	%p172, %r159, %r605;
	cvt.s64.s32 	%rd118, %r57;
	add.s64 	%rd119, %rd102, %rd118;
	shl.b64 	%rd120, %rd119, 2;
	add.s64 	%rd21, %rd17, %rd120;
	or.pred  	%p173, %p171, %p172;
	@%p173 bra 	$L__BB0_204;
	ld.param.u32 	%r338, [_Z21matrixMulPhase6_AsyncPfS_S_PKfiiii_param_4];
	setp.eq.s32 	%p174, %r338, 0;
	ld.global.f32 	%f936, [%rd15+4];
	add.f32 	%f937, %f1297, %f936;
	setp.gt.f32 	%p175, %f937, 0f00000000;
	selp.f32 	%f939, %f937, 0f00000000, %p175;
	selp.f32 	%f940, %f937, %f939, %p174;
	st.global.f32 	[%rd21+4], %f940;
$L__BB0_204:
	ld.param.u32 	%r606, [_Z21matrixMulPhase6_AsyncPfS_S_PKfiiii_param_6];
	ld.param.u32 	%r467, [_Z21matrixMulPhase6_AsyncPfS_S_PKfiiii_param_5];
	setp.ge.s32 	%p176, %r56, %r467;
	setp.ge.s32 	%p177, %r170, %r606;
	or.pred  	%p178, %p176, %p177;
	@%p178 bra 	$L__BB0_206;
	ld.param.u32 	%r339, [_Z21matrixMulPhase6_AsyncPfS_S_PKfiiii_param_4];
	setp.eq.s32 	%p179, %r339, 0;
	ld.global.f32 	%f941, [%rd15+8];
	add.f32 	%f942, %f1296, %f941;
	setp.gt.f32 	%p180, %f942, 0f00000000;
	selp.f32 	%f944, %f942, 0f00000000, %p180;
	selp.f32 	%f945, %f942, %f944, %p179;
	st.global.f32 	[%rd21+8], %f945;
$L__BB0_206:
	ld.param.u32 	%r607, [_Z21matrixMulPhase6_AsyncPfS_S_PKfiiii_param_6];
	ld.param.u32 	%r468, [_Z21matrixMulPhase6_AsyncPfS_S_PKfiiii_param_5];
	setp.ge.s32 	%p181, %r56, %r468;
	setp.ge.s32 	%p182, %r172, %r607;
	or.pred  	%p183, %p181, %p182;
	@%p183 bra 	$L__BB0_208;
	ld.param.u32 	%r340, [_Z21matrixMulPhase6_AsyncPfS_S_PKfiiii_param_4];
	setp.eq.s32 	%p184, %r340, 0;
	ld.global.f32 	%f946, [%rd15+12];
	add.f32 	%f947, %f1295, %f946;
	setp.gt.f32 	%p185, %f947, 0f00000000;
	selp.f32 	%f949, %f947, 0f00000000, %p185;
	selp.f32 	%f950, %f947, %f949, %p184;
	st.global.f32 	[%rd21+12], %f950;
$L__BB0_208:
	ld.param.u32 	%r608, [_Z21matrixMulPhase6_AsyncPfS_S_PKfiiii_param_6];
	ld.param.u32 	%r469, [_Z21matrixMulPhase6_AsyncPfS_S_PKfiiii_param_5];
	setp.ge.s32 	%p186, %r56, %r469;
	setp.ge.s32 	%p187, %r174, %r608;
	or.pred  	%p188, %p186, %p187;
	@%p188 bra 	$L__BB0_210;
	ld.param.u32 	%r341, [_Z21matrixMulPhase6_AsyncPfS_S_PKfiiii_param_4];
	setp.eq.s32 	%p189, %r341, 0;
	ld.global.f32 	%f951, [%rd15+16];
	add.f32 	%f952, %f1294, %f951;
	setp.gt.f32 	%p190, %f952, 0f00000000;
	selp.f32 	%f954, %f952, 0f00000000, %p190;
	selp.f32 	%f955, %f952, %f954, %p189;
	st.global.f32 	[%rd21+16], %f955;
$L__BB0_210:
	ld.param.u32 	%r609, [_Z21matrixMulPhase6_AsyncPfS_S_PKfiiii_param_6];
	ld.param.u32 	%r470, [_Z21matrixMulPhase6_AsyncPfS_S_PKfiiii_param_5];
	setp.ge.s32 	%p191, %r56, %r470;
	setp.ge.s32 	%p192, %r43, %r609;
	or.pred  	%p193, %p191, %p192;
	@%p193 bra 	$L__BB0_212;
	ld.param.u32 	%r342, [_Z21matrixMulPhase6_AsyncPfS_S_PKfiiii_param_4];
	setp.eq.s32 	%p194, %r342, 0;
	ld.global.f32 	%f956, [%rd15+20];
	add.f32 	%f957, %f1293, %f956;
	setp.gt.f32 	%p195, %f957, 0f00000000;
	selp.f32 	%f959, %f957, 0f00000000, %p195;
	selp.f32 	%f960, %f957, %f959, %p194;
	st.global.f32 	[%rd21+20], %f960;
$L__BB0_212:
	ld.param.u32 	%r610, [_Z21matrixMulPhase6_AsyncPfS_S_PKfiiii_param_6];
	ld.param.u32 	%r471, [_Z21matrixMulPhase6_AsyncPfS_S_PKfiiii_param_5];
	setp.ge.s32 	%p196, %r56, %r471;
	setp.ge.s32 	%p197, %r44, %r610;
	or.pred  	%p198, %p196, %p197;
	@%p198 bra 	$L__BB0_214;
	ld.param.u32 	%r343, [_Z21matrixMulPhase6_AsyncPfS_S_PKfiiii_param_4];
	setp.eq.s32 	%p199, %r343, 0;
	ld.global.f32 	%f961, [%rd15+24];
	add.f32 	%f962, %f1292, %f961;
	setp.gt.f32 	%p200, %f962, 0f00000000;
	selp.f32 	%f964, %f962, 0f00000000, %p200;
	selp.f32 	%f965, %f962, %f964, %p199;
	st.global.f32 	[%rd21+24], %f965;
$L__BB0_214:
	ld.param.u32 	%r611, [_Z21matrixMulPhase6_AsyncPfS_S_PKfiiii_param_6];
	ld.param.u32 	%r472, [_Z21matrixMulPhase6_AsyncPfS_S_PKfiiii_param_5];
	setp.ge.s32 	%p201, %r56, %r472;
	setp.ge.s32 	%p202, %r45, %r611;
	or.pred  	%p203, %p201, %p202;
	@%p203 bra 	$L__BB0_216;
	ld.param.u32 	%r344, [_Z21matrixMulPhase6_AsyncPfS_S_PKfiiii_param_4];
	setp.eq.s32 	%p204, %r344, 0;
	ld.global.f32 	%f966, [%rd15+28];
	add.f32 	%f967, %f1291, %f966;
	setp.gt.f32 	%p205, %f967, 0f00000000;
	selp.f32 	%f969, %f967, 0f00000000, %p205;
	selp.f32 	%f970, %f967, %f969, %p204;
	st.global.f32 	[%rd21+28], %f970;
$L__BB0_216:
	ld.param.u32 	%r612, [_Z21matrixMulPhase6_AsyncPfS_S_PKfiiii_param_6];
	ld.param.u32 	%r473, [_Z21matrixMulPhase6_AsyncPfS_S_PKfiiii_param_5];
	setp.ge.s32 	%p206, %r8, %r612;
	add.s32 	%r58, %r7, 5;
	setp.ge.s32 	%p207, %r58, %r473;
	add.s32 	%r59, %r57, %r612;
	or.pred  	%p208, %p207, %p206;
	@%p208 bra 	$L__BB0_218;
	ld.param.u32 	%r345, [_Z21matrixMulPhase6_AsyncPfS_S_PKfiiii_param_4];
	setp.eq.s32 	%p209, %r345, 0;
	ld.global.f32 	%f971, [%rd15];
	add.f32 	%f972, %f1290, %f971;
	setp.gt.f32 	%p210, %f972, 0f00000000;
	selp.f32 	%f974, %f972, 0f00000000, %p210;
	selp.f32 	%f975, %f972, %f974, %p209;
	add.s32 	%r185, %r8, %r59;
	mul.wide.s32 	%rd121, %r185, 4;
	add.s64 	%rd122, %rd17, %rd121;
	st.global.f32 	[%rd122], %f975;
$L__BB0_218:
	ld.param.u32 	%r613, [_Z21matrixMulPhase6_AsyncPfS_S_PKfiiii_param_6];
	ld.param.u32 	%r474, [_Z21matrixMulPhase6_AsyncPfS_S_PKfiiii_param_5];
	setp.ge.s32 	%p211, %r58, %r474;
	setp.ge.s32 	%p212, %r159, %r613;
	cvt.s64.s32 	%rd123, %r59;
	add.s64 	%rd124, %rd102, %rd123;
	shl.b64 	%rd125, %rd124, 2;
	add.s64 	%rd22, %rd17, %rd125;
	or.pred  	%p213, %p211, %p212;
	@%p213 bra 	$L__BB0_220;
	ld.param.u32 	%r346, [_Z21matrixMulPhase6_AsyncPfS_S_PKfiiii_param_4];
	setp.eq.s32 	%p214, %r346, 0;
	ld.global.f32 	%f976, [%rd15+4];
	add.f32 	%f977, %f1289, %f976;
	setp.gt.f32 	%p215, %f977, 0f00000000;
	selp.f32 	%f979, %f977, 0f00000000, %p215;
	selp.f32 	%f980, %f977, %f979, %p214;
	st.global.f32 	[%rd22+4], %f980;
$L__BB0_220:
	ld.param.u32 	%r614, [_Z21matrixMulPhase6_AsyncPfS_S_PKfiiii_param_6];
	ld.param.u32 	%r475, [_Z21matrixMulPhase6_AsyncPfS_S_PKfiiii_param_5];
	setp.ge.s32 	%p216, %r58, %r475;
	setp.ge.s32 	%p217, %r170, %r614;
	or.pred  	%p218, %p216, %p217;
	@%p218 bra 	$L__BB0_222;
	ld.param.u32 	%r347, [_Z21matrixMulPhase6_AsyncPfS_S_PKfiiii_param_4];
	setp.eq.s32 	%p219, %r347, 0;
	ld.global.f32 	%f981, [%rd15+8];
	add.f32 	%f982, %f1288, %f981;
	setp.gt.f32 	%p220, %f982, 0f00000000;
	selp.f32 	%f984, %f982, 0f00000000, %p220;
	selp.f32 	%f985, %f982, %f984, %p219;
	st.global.f32 	[%rd22+8], %f985;
$L__BB0_222:
	ld.param.u32 	%r615, [_Z21matrixMulPhase6_AsyncPfS_S_PKfiiii_param_6];
	ld.param.u32 	%r476, [_Z21matrixMulPhase6_AsyncPfS_S_PKfiiii_param_5];
	setp.ge.s32 	%p221, %r58, %r476;
	setp.ge.s32 	%p222, %r172, %r615;
	or.pred  	%p223, %p221, %p222;
	@%p223 bra 	$L__BB0_224;
	ld.param.u32 	%r348, [_Z21matrixMulPhase6_AsyncPfS_S_PKfiiii_param_4];
	setp.eq.s32 	%p224, %r348, 0;
	ld.global.f32 	%f986, [%rd15+12];
	add.f32 	%f987, %f1287, %f986;
	setp.gt.f32 	%p225, %f987, 0f00000000;
	selp.f32 	%f989, %f987, 0f00000000, %p225;
	selp.f32 	%f990, %f987, %f989, %p224;
	st.global.f32 	[%rd22+12], %f990;
$L__BB0_224:
	ld.param.u32 	%r616, [_Z21matrixMulPhase6_AsyncPfS_S_PKfiiii_param_6];
	ld.param.u32 	%r477, [_Z21matrixMulPhase6_AsyncPfS_S_PKfiiii_param_5];
	setp.ge.s32 	%p226, %r58, %r477;
	setp.ge.s32 	%p227, %r174, %r616;
	or.pred  	%p228, %p226, %p227;
	@%p228 bra 	$L__BB0_226;
	ld.param.u32 	%r349, [_Z21matrixMulPhase6_AsyncPfS_S_PKfiiii_param_4];
	setp.eq.s32 	%p229, %r349, 0;
	ld.global.f32 	%f991, [%rd15+16];
	add.f32 	%f992, %f1286, %f991;
	setp.gt.f32 	%p230, %f992, 0f00000000;
	selp.f32 	%f994, %f992, 0f00000000, %p230;
	selp.f32 	%f995, %f992, %f994, %p229;
	st.global.f32 	[%rd22+16], %f995;
$L__BB0_226:
	ld.param.u32 	%r617, [_Z21matrixMulPhase6_AsyncPfS_S_PKfiiii_param_6];
	ld.param.u32 	%r478, [_Z21matrixMulPhase6_AsyncPfS_S_PKfiiii_param_5];
	setp.ge.s32 	%p231, %r58, %r478;
	setp.ge.s32 	%p232, %r43, %r617;
	or.pred  	%p233, %p231, %p232;
	@%p233 bra 	$L__BB0_228;
	ld.param.u32 	%r350, [_Z21matrixMulPhase6_AsyncPfS_S_PKfiiii_param_4];
	setp.eq.s32 	%p234, %r350, 0;
	ld.global.f32 	%f996, [%rd15+20];
	add.f32 	%f997, %f1285, %f996;
	setp.gt.f32 	%p235, %f997, 0f00000000;
	selp.f32 	%f999, %f997, 0f00000000, %p235;
	selp.f32 	%f1000, %f997, %f999, %p234;
	st.global.f32 	[%rd22+20], %f1000;
$L__BB0_228:
	ld.param.u32 	%r618, [_Z21matrixMulPhase6_AsyncPfS_S_PKfiiii_param_6];
	ld.param.u32 	%r479, [_Z21matrixMulPhase6_AsyncPfS_S_PKfiiii_param_5];
	setp.ge.s32 	%p236, %r58, %r479;
	setp.ge.s32 	%p237, %r44, %r618;
	or.pred  	%p238, %p236, %p237;
	@%p238 bra 	$L__BB0_230;
	ld.param.u32 	%r351, [_Z21matrixMulPhase6_AsyncPfS_S_PKfiiii_param_4];
	setp.eq.s32 	%p239, %r351, 0;
	ld.global.f32 	%f1001, [%rd15+24];
	add.f32 	%f1002, %f1284, %f1001;
	setp.gt.f32 	%p240, %f1002, 0f00000000;
	selp.f32 	%f1004, %f1002, 0f00000000, %p240;
	selp.f32 	%f1005, %f1002, %f1004, %p239;
	st.global.f32 	[%rd22+24], %f1005;
$L__BB0_230:
	ld.param.u32 	%r619, [_Z21matrixMulPhase6_AsyncPfS_S_PKfiiii_param_6];
	ld.param.u32 	%r480, [_Z21matrixMulPhase6_AsyncPfS_S_PKfiiii_param_5];
	setp.ge.s32 	%p241, %r58, %r480;
	setp.ge.s32 	%p242, %r45, %r619;
	or.pred  	%p243, %p241, %p242;
	@%p243 bra 	$L__BB0_232;
	ld.param.u32 	%r352, [_Z21matrixMulPhase6_AsyncPfS_S_PKfiiii_param_4];
	setp.eq.s32 	%p244, %r352, 0;
	ld.global.f32 	%f1006, [%rd15+28];
	add.f32 	%f1007, %f1283, %f1006;
	setp.gt.f32 	%p245, %f1007, 0f00000000;
	selp.f32 	%f1009, %f1007, 0f00000000, %p245;
	selp.f32 	%f1010, %f1007, %f1009, %p244;
	st.global.f32 	[%rd22+28], %f1010;
$L__BB0_232:
	ld.param.u32 	%r620, [_Z21matrixMulPhase6_AsyncPfS_S_PKfiiii_param_6];
	ld.param.u32 	%r481, [_Z21matrixMulPhase6_AsyncPfS_S_PKfiiii_param_5];
	setp.ge.s32 	%p246, %r8, %r620;
	add.s32 	%r60, %r7, 6;
	setp.ge.s32 	%p247, %r60, %r481;
	add.s32 	%r61, %r59, %r620;
	or.pred  	%p248, %p247, %p246;
	@%p248 bra 	$L__BB0_234;
	ld.param.u32 	%r353, [_Z21matrixMulPhase6_AsyncPfS_S_PKfiiii_param_4];
	setp.eq.s32 	%p249, %r353, 0;
	ld.global.f32 	%f1011, [%rd15];
	add.f32 	%f1012, %f1331, %f1011;
	setp.gt.f32 	%p250, %f1012, 0f00000000;
	selp.f32 	%f1014, %f1012, 0f00000000, %p250;
	selp.f32 	%f1015, %f1012, %f1014, %p249;
	add.s32 	%r186, %r8, %r61;
	mul.wide.s32 	%rd126, %r186, 4;
	add.s64 	%rd127, %rd17, %rd126;
	st.global.f32 	[%rd127], %f1015;
$L__BB0_234:
	ld.param.u32 	%r621, [_Z21matrixMulPhase6_AsyncPfS_S_PKfiiii_param_6];
	ld.param.u32 	%r482, [_Z21matrixMulPhase6_AsyncPfS_S_PKfiiii_param_5];
	setp.ge.s32 	%p251, %r60, %r482;
	setp.ge.s32 	%p252, %r159, %r621;
	cvt.s64.s32 	%rd128, %r61;
	add.s64 	%rd129, %rd102, %rd128;
	shl.b64 	%rd130, %rd129, 2;
	add.s64 	%rd23, %rd17, %rd130;
	or.pred  	%p253, %p251, %p252;
	@%p253 bra 	$L__BB0_236;
	ld.param.u32 	%r354, [_Z21matrixMulPhase6_AsyncPfS_S_PKfiiii_param_4];
	setp.eq.s32 	%p254, %r354, 0;
	ld.global.f32 	%f1016, [%rd15+4];
	add.f32 	%f1017, %f1332, %f1016;
	setp.gt.f32 	%p255, %f1017, 0f00000000;
	selp.f32 	%f1019, %f1017, 0f00000000, %p255;
	selp.f32 	%f1020, %f1017, %f1019, %p254;
	st.global.f32 	[%rd23+4], %f1020;
$L__BB0_236:
	ld.param.u32 	%r622, [_Z21matrixMulPhase6_AsyncPfS_S_PKfiiii_param_6];
	ld.param.u32 	%r483, [_Z21matrixMulPhase6_AsyncPfS_S_PKfiiii_param_5];
	setp.ge.s32 	%p256, %r60, %r483;
	setp.ge.s32 	%p257, %r170, %r622;
	or.pred  	%p258, %p256, %p257;
	@%p258 bra 	$L__BB0_238;
	ld.param.u32 	%r355, [_Z21matrixMulPhase6_AsyncPfS_S_PKfiiii_param_4];
	setp.eq.s32 	%p259, %r355, 0;
	ld.global.f32 	%f1021, [%rd15+8];
	add.f32 	%f1022, %f1333, %f1021;
	setp.gt.f32 	%p260, %f1022, 0f00000000;
	selp.f32 	%f1024, %f1022, 0f00000000, %p260;
	selp.f32 	%f1025, %f1022, %f1024, %p259;
	st.global.f32 	[%rd23+8], %f1025;
$L__BB0_238:
	ld.param.u32 	%r623, [_Z21matrixMulPhase6_AsyncPfS_S_PKfiiii_param_6];
	ld.param.u32 	%r484, [_Z21matrixMulPhase6_AsyncPfS_S_PKfiiii_param_5];
	setp.ge.s32 	%p261, %r60, %r484;
	setp.ge.s32 	%p262, %r172, %r623;
	or.pred  	%p263, %p261, %p262;
	@%p263 bra 	$L__BB0_240;
	ld.param.u32 	%r356, [_Z21matrixMulPhase6_AsyncPfS_S_PKfiiii_param_4];
	setp.eq.s32 	%p264, %r356, 0;
	ld.global.f32 	%f1026, [%rd15+12];
	add.f32 	%f1027, %f1334, %f1026;
	setp.gt.f32 	%p265, %f1027, 0f00000000;
	selp.f32 	%f1029, %f1027, 0f00000000, %p265;
	selp.f32 	%f1030, %f1027, %f1029, %p264;
	st.global.f32 	[%rd23+12], %f1030;
$L__BB0_240:
	ld.param.u32 	%r624, [_Z21matrixMulPhase6_AsyncPfS_S_PKfiiii_param_6];
	ld.param.u32 	%r485, [_Z21matrixMulPhase6_AsyncPfS_S_PKfiiii_param_5];
	setp.ge.s32 	%p266, %r60, %r485;
	setp.ge.s32 	%p267, %r174, %r624;
	or.pred  	%p268, %p266, %p267;
	@%p268 bra 	$L__BB0_242;
	ld.param.u32 	%r357, [_Z21matrixMulPhase6_AsyncPfS_S_PKfiiii_param_4];
	setp.eq.s32 	%p269, %r357, 0;
	ld.global.f32 	%f1031, [%rd15+16];
	add.f32 	%f1032, %f1335, %f1031;
	setp.gt.f32 	%p270, %f1032, 0f00000000;
	selp.f32 	%f1034, %f1032, 0f00000000, %p270;
	selp.f32 	%f1035, %f1032, %f1034, %p269;
	st.global.f32 	[%rd23+16], %f1035;
$L__BB0_242:
	ld.param.u32 	%r625, [_Z21matrixMulPhase6_AsyncPfS_S_PKfiiii_param_6];
	ld.param.u32 	%r486, [_Z21matrixMulPhase6_AsyncPfS_S_PKfiiii_param_5];
	setp.ge.s32 	%p271, %r60, %r486;
	setp.ge.s32 	%p272, %r43, %r625;
	or.pred  	%p273, %p271, %p272;
	@%p273 bra 	$L__BB0_244;
	ld.param.u32 	%r358, [_Z21matrixMulPhase6_AsyncPfS_S_PKfiiii_param_4];
	setp.eq.s32 	%p274, %r358, 0;
	ld.global.f32 	%f1036, [%rd15+20];
	add.f32 	%f1037, %f1336, %f1036;
	setp.gt.f32 	%p275, %f1037, 0f00000000;
	selp.f32 	%f1039, %f1037, 0f00000000, %p275;
	selp.f32 	%f1040, %f1037, %f1039, %p274;
	st.global.f32 	[%rd23+20], %f1040;
$L__BB0_244:
	ld.param.u32 	%r626, [_Z21matrixMulPhase6_AsyncPfS_S_PKfiiii_param_6];
	ld.param.u32 	%r487, [_Z21matrixMulPhase6_AsyncPfS_S_PKfiiii_param_5];
	setp.ge.s32 	%p276, %r60, %r487;
	setp.ge.s32 	%p277, %r44, %r626;
	or.pred  	%p278, %p276, %p277;
	@%p278 bra 	$L__BB0_246;
	ld.param.u32 	%r359, [_Z21matrixMulPhase6_AsyncPfS_S_PKfiiii_param_4];
	setp.eq.s32 	%p279, %r359, 0;
	ld.global.f32 	%f1041, [%rd15+24];
	add.f32 	%f1042, %f1337, %f1041;
	setp.gt.f32 	%p280, %f1042, 0f00000000;
	selp.f32 	%f1044, %f1042, 0f00000000, %p280;
	selp.f32 	%f1045, %f1042, %f1044, %p279;
	st.global.f32 	[%rd23+24], %f1045;
$L__BB0_246:
	ld.param.u32 	%r627, [_Z21matrixMulPhase6_AsyncPfS_S_PKfiiii_param_6];
	ld.param.u32 	%r488, [_Z21matrixMulPhase6_AsyncPfS_S_PKfiiii_param_5];
	setp.ge.s32 	%p281, %r60, %r488;
	setp.ge.s32 	%p282, %r45, %r627;
	or.pred  	%p283, %p281, %p282;
	@%p283 bra 	$L__BB0_248;
	ld.param.u32 	%r360, [_Z21matrixMulPhase6_AsyncPfS_S_PKfiiii_param_4];
	setp.eq.s32 	%p284, %r360, 0;
	ld.global.f32 	%f1046, [%rd15+28];
	add.f32 	%f1047, %f1338, %f1046;
	setp.gt.f32 	%p285, %f1047, 0f00000000;
	selp.f32 	%f1049, %f1047, 0f00000000, %p285;
	selp.f32 	%f1050, %f1047, %f1049, %p284;
	st.global.f32 	[%rd23+28], %f1050;
$L__BB0_248:
	ld.param.u32 	%r628, [_Z21matrixMulPhase6_AsyncPfS_S_PKfiiii_param_6];
	ld.param.u32 	%r489, [_Z21matrixMulPhase6_AsyncPfS_S_PKfiiii_param_5];
	setp.ge.s32 	%p286, %r8, %r628;
	add.s32 	%r62, %r7, 7;
	setp.ge.s32 	%p287, %r62, %r489;
	add.s32 	%r63, %r61, %r628;
	or.pred  	%p288, %p287, %p286;
	@%p288 bra 	$L__BB0_250;
	ld.param.u32 	%r361, [_Z21matrixMulPhase6_AsyncPfS_S_PKfiiii_param_4];
	setp.eq.s32 	%p289, %r361, 0;
	ld.global.f32 	%f1051, [%rd15];
	add.f32 	%f1052, %f1339, %f1051;
	setp.gt.f32 	%p290, %f1052, 0f00000000;
	selp.f32 	%f1054, %f1052, 0f00000000, %p290;
	selp.f32 	%f1055, %f1052, %f1054, %p289;
	add.s32 	%r187, %r8, %r63;
	mul.wide.s32 	%rd131, %r187, 4;
	add.s64 	%rd132, %rd17, %rd131;
	st.global.f32 	[%rd132], %f1055;
$L__BB0_250:
	ld.param.u32 	%r629, [_Z21matrixMulPhase6_AsyncPfS_S_PKfiiii_param_6];
	ld.param.u32 	%r490, [_Z21matrixMulPhase6_AsyncPfS_S_PKfiiii_param_5];
	setp.ge.s32 	%p291, %r62, %r490;
	setp.ge.s32 	%p292, %r159, %r629;
	cvt.s64.s32 	%rd133, %r63;
	add.s64 	%rd134, %rd102, %rd133;
	shl.b64 	%rd135, %rd134, 2;
	add.s64 	%rd24, %rd17, %rd135;
	or.pred  	%p293, %p291, %p292;
	@%p293 bra 	$L__BB0_252;
	ld.param.u32 	%r362, [_Z21matrixMulPhase6_AsyncPfS_S_PKfiiii_param_4];
	setp.eq.s32 	%p294, %r362, 0;
	ld.global.f32 	%f1056, [%rd15+4];
	add.f32 	%f1057, %f1340, %f1056;
	setp.gt.f32 	%p295, %f1057, 0f00000000;
	selp.f32 	%f1059, %f1057, 0f00000000, %p295;
	selp.f32 	%f1060, %f1057, %f1059, %p294;
	st.global.f32 	[%rd24+4], %f1060;
$L__BB0_252:
	ld.param.u32 	%r630, [_Z21matrixMulPhase6_AsyncPfS_S_PKfiiii_param_6];
	ld.param.u32 	%r491, [_Z21matrixMulPhase6_AsyncPfS_S_PKfiiii_param_5];
	setp.ge.s32 	%p296, %r62, %r491;
	setp.ge.s32 	%p297, %r170, %r630;
	or.pred  	%p298, %p296, %p297;
	@%p298 bra 	$L__BB0_254;
	ld.param.u32 	%r363, [_Z21matrixMulPhase6_AsyncPfS_S_PKfiiii_param_4];
	setp.eq.s32 	%p299, %r363, 0;
	ld.global.f32 	%f1061, [%rd15+8];
	add.f32 	%f1062, %f1341, %f1061;
	setp.gt.f32 	%p300, %f1062, 0f00000000;
	selp.f32 	%f1064, %f1062, 0f00000000, %p300;
	selp.f32 	%f1065, %f1062, %f1064, %p299;
	st.global.f32 	[%rd24+8], %f1065;
$L__BB0_254:
	ld.param.u32 	%r631, [_Z21matrixMulPhase6_AsyncPfS_S_PKfiiii_param_6];
	ld.param.u32 	%r492, [_Z21matrixMulPhase6_AsyncPfS_S_PKfiiii_param_5];
	setp.ge.s32 	%p301, %r62, %r492;
	setp.ge.s32 	%p302, %r172, %r631;
	or.pred  	%p303, %p301, %p302;
	@%p303 bra 	$L__BB0_256;
	ld.param.u32 	%r364, [_Z21matrixMulPhase6_AsyncPfS_S_PKfiiii_param_4];
	setp.eq.s32 	%p304, %r364, 0;
	ld.global.f32 	%f1066, [%rd15+12];
	add.f32 	%f1067, %f1342, %f1066;
	setp.gt.f32 	%p305, %f1067, 0f00000000;
	selp.f32 	%f1069, %f1067, 0f00000000, %p305;
	selp.f32 	%f1070, %f1067, %f1069, %p304;
	st.global.f32 	[%rd24+12], %f1070;
$L__BB0_256:
	ld.param.u32 	%r632, [_Z21matrixMulPhase6_AsyncPfS_S_PKfiiii_param_6];
	ld.param.u32 	%r493, [_Z21matrixMulPhase6_AsyncPfS_S_PKfiiii_param_5];
	setp.ge.s32 	%p306, %r62, %r493;
	setp.ge.s32 	%p307, %r174, %r632;
	or.pred  	%p308, %p306, %p307;
	@%p308 bra 	$L__BB0_258;
	ld.param.u32 	%r365, [_Z21matrixMulPhase6_AsyncPfS_S_PKfiiii_param_4];
	setp.eq.s32 	%p309, %r365, 0;
	ld.global.f32 	%f1071, [%rd15+16];
	add.f32 	%f1072, %f1343, %f1071;
	setp.gt.f32 	%p310, %f1072, 0f00000000;
	selp.f32 	%f1074, %f1072, 0f00000000, %p310;
	selp.f32 	%f1075, %f1072, %f1074, %p309;
	st.global.f32 	[%rd24+16], %f1075;
$L__BB0_258:
	ld.param.u32 	%r633, [_Z21matrixMulPhase6_AsyncPfS_S_PKfiiii_param_6];
	ld.param.u32 	%r494, [_Z21matrixMulPhase6_AsyncPfS_S_PKfiiii_param_5];
	setp.ge.s32 	%p311, %r62, %r494;
	setp.ge.s32 	%p312, %r43, %r633;
	or.pred  	%p313, %p311, %p312;
	@%p313 bra 	$L__BB0_260;
	ld.param.u32 	%r366, [_Z21matrixMulPhase6_AsyncPfS_S_PKfiiii_param_4];
	setp.eq.s32 	%p314, %r366, 0;
	ld.global.f32 	%f1076, [%rd15+20];
	add.f32 	%f1077, %f1344, %f1076;
	setp.gt.f32 	%p315, %f1077, 0f00000000;
	selp.f32 	%f1079, %f1077, 0f00000000, %p315;
	selp.f32 	%f1080, %f1077, %f1079, %p314;
	st.global.f32 	[%rd24+20], %f1080;
$L__BB0_260:
	ld.param.u32 	%r634, [_Z21matrixMulPhase6_AsyncPfS_S_PKfiiii_param_6];
	ld.param.u32 	%r495, [_Z21matrixMulPhase6_AsyncPfS_S_PKfiiii_param_5];
	setp.ge.s32 	%p316, %r62, %r495;
	setp.ge.s32 	%p317, %r44, %r634;
	or.pred  	%p318, %p316, %p317;
	@%p318 bra 	$L__BB0_262;
	ld.param.u32 	%r367, [_Z21matrixMulPhase6_AsyncPfS_S_PKfiiii_param_4];
	setp.eq.s32 	%p319, %r367, 0;
	ld.global.f32 	%f1081, [%rd15+24];
	add.f32 	%f1082, %f1345, %f1081;
	setp.gt.f32 	%p320, %f1082, 0f00000000;
	selp.f32 	%f1084, %f1082, 0f00000000, %p320;
	selp.f32 	%f1085, %f1082, %f1084, %p319;
	st.global.f32 	[%rd24+24], %f1085;
$L__BB0_262:
	ld.param.u32 	%r635, [_Z21matrixMulPhase6_AsyncPfS_S_PKfiiii_param_6];
	ld.param.u32 	%r496, [_Z21matrixMulPhase6_AsyncPfS_S_PKfiiii_param_5];
	setp.ge.s32 	%p321, %r62, %r496;
	setp.ge.s32 	%p322, %r45, %r635;
	or.pred  	%p323, %p321, %p322;
	@%p323 bra 	$L__BB0_264;
	ld.param.u32 	%r368, [_Z21matrixMulPhase6_AsyncPfS_S_PKfiiii_param_4];
	setp.eq.s32 	%p324, %r368, 0;
	ld.global.f32 	%f1086, [%rd15+28];
	add.f32 	%f1087, %f1346, %f1086;
	setp.gt.f32 	%p325, %f1087, 0f00000000;
	selp.f32 	%f1089, %f1087, 0f00000000, %p325;
	selp.f32 	%f1090, %f1087, %f1089, %p324;
	st.global.f32 	[%rd24+28], %f1090;
$L__BB0_264:
	ret;

}


// ===== COMPILED SASS (sm_100) =====

	.target	sm_100

	.elftype	@"ET_EXEC"


//--------------------- .note.nv.tkinfo           --------------------------
	.section	.note.nv.tkinfo,"",@"SHT_NOTE"
	.sectionflags	@"SHF_NOTE_NV_TKINFO"
	.tkinfo
        /*0018*/ 	.word	0x00000002
        /*0030*/ 	.string	""
        /*0030*/ 	.string	"ptxas"
        /*0030*/ 	.string	"Cuda compilation tools, release 13.0, V13.0.88"
        /*0030*/ 	.string	"Build cuda_13.0.r13.0/compiler.36424714_0"
        /*0030*/ 	.string	"-arch sm_100 -m 64 "



//--------------------- .note.nv.cuinfo           --------------------------
	.section	.note.nv.cuinfo,"",@"SHT_NOTE"
	.sectionflags	@"SHF_NOTE_NV_CUINFO"
        /*0018*/ 	.short	0x0002
        /*001a*/ 	.short	0x0064
        /*001c*/ 	.short	0x0082
	.zero		2


//--------------------- .nv.info                  --------------------------
	.section	.nv.info,"",@"SHT_CUDA_INFO"
	.align	4


	//----- nvinfo : EIATTR_REGCOUNT
	.align		4
        /*0000*/ 	.byte	0x04, 0x2f
        /*0002*/ 	.short	(.L_2 - .L_1)
	.align		4
.L_1:
        /*0004*/ 	.word	index@(_Z21matrixMulPhase6_AsyncPfS_S_PKfiiii)
        /*0008*/ 	.word	0x00000080


	//----- nvinfo : EIATTR_FRAME_SIZE
	.align		4
.L_2:
        /*000c*/ 	.byte	0x04, 0x11
        /*000e*/ 	.short	(.L_4 - .L_3)
	.align		4
.L_3:
        /*0010*/ 	.word	index@(_Z21matrixMulPhase6_AsyncPfS_S_PKfiiii)
        /*0014*/ 	.word	0x00000010


	//----- nvinfo : EIATTR_MIN_STACK_SIZE
	.align		4
.L_4:
        /*0018*/ 	.byte	0x04, 0x12
        /*001a*/ 	.short	(.L_6 - .L_5)
	.align		4
.L_5:
        /*001c*/ 	.word	index@(_Z21matrixMulPhase6_AsyncPfS_S_PKfiiii)
        /*0020*/ 	.word	0x00000010
.L_6:


//--------------------- .nv.compat                --------------------------
	.section	.nv.compat,"",@"SHT_CUDA_COMPAT_INFO"
	.align	4
        /*0000*/ 	.byte	0x02, 0x09, 0x00, 0x00, 0x02, 0x02, 0x01, 0x00, 0x02, 0x05, 0x05, 0x00, 0x03, 0x07, 0x01, 0x01
        /*0010*/ 	.byte	0x02, 0x03, 0x00, 0x00, 0x02, 0x06, 0x01, 0x00, 0x04, 0x0b, 0x08, 0x00, 0x09, 0x00, 0x00, 0x00
        /*0020*/ 	.byte	0x00, 0x00, 0x00, 0x00


//--------------------- .nv.info._Z21matrixMulPhase6_AsyncPfS_S_PKfiiii --------------------------
	.section	.nv.info._Z21matrixMulPhase6_AsyncPfS_S_PKfiiii,"",@"SHT_CUDA_INFO"
	.sectionflags	@""
	.align	4


	//----- nvinfo : EIATTR_CUDA_API_VERSION
	.align		4
        /*0000*/ 	.byte	0x04, 0x37
        /*0002*/ 	.short	(.L_8 - .L_7)
.L_7:
        /*0004*/ 	.word	0x00000082


	//----- nvinfo : EIATTR_KPARAM_INFO
	.align		4
.L_8:
        /*0008*/ 	.byte	0x04, 0x17
        /*000a*/ 	.short	(.L_10 - .L_9)
.L_9:
        /*000c*/ 	.word	0x00000000
        /*0010*/ 	.short	0x0007
        /*0012*/ 	.short	0x002c
        /*0014*/ 	.byte	0x00, 0xf0, 0x11, 0x00


	//----- nvinfo : EIATTR_KPARAM_INFO
	.align		4
.L_10:
        /*0018*/ 	.byte	0x04, 0x17
        /*001a*/ 	.short	(.L_12 - .L_11)
.L_11:
        /*001c*/ 	.word	0x00000000
        /*0020*/ 	.short	0x0006
        /*0022*/ 	.short	0x0028
        /*0024*/ 	.byte	0x00, 0xf0, 0x11, 0x00


	//----- nvinfo : EIATTR_KPARAM_INFO
	.align		4
.L_12:
        /*0028*/ 	.byte	0x04, 0x17
        /*002a*/ 	.short	(.L_14 - .L_13)
.L_13:
        /*002c*/ 	.word	0x00000000
        /*0030*/ 	.short	0x0005
        /*0032*/ 	.short	0x0024
        /*0034*/ 	.byte	0x00, 0xf0, 0x11, 0x00


	//----- nvinfo : EIATTR_KPARAM_INFO
	.align		4
.L_14:
        /*0038*/ 	.byte	0x04, 0x17
        /*003a*/ 	.short	(.L_16 - .L_15)
.L_15:
        /*003c*/ 	.word	0x00000000
        /*0040*/ 	.short	0x0004
        /*0042*/ 	.short	0x0020
        /*0044*/ 	.byte	0x00, 0xf0, 0x11, 0x00


	//----- nvinfo : EIATTR_KPARAM_INFO
	.align		4
.L_16:
        /*0048*/ 	.byte	0x04, 0x17
        /*004a*/ 	.short	(.L_18 - .L_17)
.L_17:
        /*004c*/ 	.word	0x00000000
        /*0050*/ 	.short	0x0003
        /*0052*/ 	.short	0x0018
        /*0054*/ 	.byte	0x00, 0xf5, 0x21, 0x00


	//----- nvinfo : EIATTR_KPARAM_INFO
	.align		4
.L_18:
        /*0058*/ 	.byte	0x04, 0x17
        /*005a*/ 	.short	(.L_20 - .L_19)
.L_19:
        /*005c*/ 	.word	0x00000000
        /*0060*/ 	.short	0x0002
        /*0062*/ 	.short	0x0010
        /*0064*/ 	.byte	0x00, 0xf5, 0x21, 0x00


	//----- nvinfo : EIATTR_KPARAM_INFO
	.align		4
.L_20:
        /*0068*/ 	.byte	0x04, 0x17
        /*006a*/ 	.short	(.L_22 - .L_21)
.L_21:
        /*006c*/ 	.word	0x00000000
        /*0070*/ 	.short	0x0001
        /*0072*/ 	.short	0x0008
        /*0074*/ 	.byte	0x00, 0xf5, 0x21, 0x00


	//----- nvinfo : EIATTR_KPARAM_INFO
	.align		4
.L_22:
        /*0078*/ 	.byte	0x04, 0x17
        /*007a*/ 	.short	(.L_24 - .L_23)
.L_23:
        /*007c*/ 	.word	0x00000000
        /*0080*/ 	.short	0x0000
        /*0082*/ 	.short	0x0000
        /*0084*/ 	.byte	0x00, 0xf5, 0x21, 0x00


	//----- nvinfo : EIATTR_SPARSE_MMA_MASK
	.align		4
.L_24:
        /*0088*/ 	.byte	0x03, 0x50
        /*008a*/ 	.short	0x0000


	//----- nvinfo : EIATTR_MAXREG_COUNT
	.align		4
        /*008c*/ 	.byte	0x03, 0x1b
        /*008e*/ 	.short	0x00ff


	//----- nvinfo : EIATTR_NUM_BARRIERS
	.align		4
        /*0090*/ 	.byte	0x02, 0x4c
        /*0092*/ 	.byte	0x01
	.zero		1


	//----- nvinfo : EIATTR_EXTERNS
	.align		4
        /*0094*/ 	.byte	0x04, 0x0f
        /*0096*/ 	.short	(.L_26 - .L_25)


	//   ....[0]....
	.align		4
.L_25:
        /*0098*/ 	.word	index@(vprintf)


	//----- nvinfo : EIATTR_MERCURY_ISA_VERSION
	.align		4
.L_26:
        /*009c*/ 	.byte	0x03, 0x5f
        /*009e*/ 	.short	0x0101


	//----- nvinfo : EIATTR_VRC_CTA_INIT_COUNT
	.align		4
        /*00a0*/ 	.byte	0x02, 0x4a
	.zero		1
	.zero		1


	//----- nvinfo : EIATTR_SYSCALL_OFFSETS
	.align		4
        /*00a4*/ 	.byte	0x04, 0x46
        /*00a6*/ 	.short	(.L_28 - .L_27)


	//   ....[0]....
.L_27:
        /*00a8*/ 	.word	0x000001c0


	//----- nvinfo : EIATTR_EXIT_INSTR_OFFSETS
	.align		4
.L_28:
        /*00ac*/ 	.byte	0x04, 0x1c
        /*00ae*/ 	.short	(.L_30 - .L_29)


	//   ....[0]....
.L_29:
        /*00b0*/ 	.word	0x00004e80


	//   ....[1]....
        /*00b4*/ 	.word	0x00004ee0


	//   ....[2]....
        /*00b8*/ 	.word	0x00007f10


	//   ....[3]....
        /*00bc*/ 	.word	0x00007f90


	//----- nvinfo : EIATTR_CRS_STACK_SIZE
	.align		4
.L_30:
        /*00c0*/ 	.byte	0x04, 0x1e
        /*00c2*/ 	.short	(.L_32 - .L_31)
.L_31:
        /*00c4*/ 	.word	0x00000000


	//----- nvinfo : EIATTR_CBANK_PARAM_SIZE
	.align		4
.L_32:
        /*00c8*/ 	.byte	0x03, 0x19
        /*00ca*/ 	.short	0x0030


	//----- nvinfo : EIATTR_PARAM_CBANK
	.align		4
        /*00cc*/ 	.byte	0x04, 0x0a
        /*00ce*/ 	.short	(.L_34 - .L_33)
	.align		4
.L_33:
        /*00d0*/ 	.word	index@(.nv.constant0._Z21matrixMulPhase6_AsyncPfS_S_PKfiiii)
        /*00d4*/ 	.short	0x0380
        /*00d6*/ 	.short	0x0030


	//----- nvinfo : EIATTR_SW_WAR
	.align		4
.L_34:
        /*00d8*/ 	.byte	0x04, 0x36
        /*00da*/ 	.short	(.L_36 - .L_35)
.L_35:
        /*00dc*/ 	.word	0x00000008
.L_36:


//--------------------- .nv.callgraph             --------------------------
	.section	.nv.callgraph,"",@"SHT_CUDA_CALLGRAPH"
	.align	4
	.sectionentsize	8
	.align		4
        /*0000*/ 	.word	0x00000000
	.align		4
        /*0004*/ 	.word	0xffffffff
	.align		4
        /*0008*/ 	.word	index@(_Z21matrixMulPhase6_AsyncPfS_S_PKfiiii)
	.align		4
        /*000c*/ 	.word	index@(vprintf)
	.align		4
        /*0010*/ 	.word	0x00000000
	.align		4
        /*0014*/ 	.word	0xfffffffe
	.align		4
        /*0018*/ 	.word	0x00000000
	.align		4
        /*001c*/ 	.word	0xfffffffd
	.align		4
        /*0020*/ 	.word	0x00000000
	.align		4
        /*0024*/ 	.word	0xfffffffc


//--------------------- .nv.constant4             --------------------------
	.section	.nv.constant4,"a",@progbits
	.align	8
	.align		8
.nv.constant4:
        /*0000*/ 	.dword	vprintf
	.align		8
        /*0008*/ 	.dword	$str


//--------------------- .text._Z21matrixMulPhase6_AsyncPfS_S_PKfiiii --------------------------
	.section	.text._Z21matrixMulPhase6_AsyncPfS_S_PKfiiii,"ax",@progbits
	.align	128
        .global         _Z21matrixMulPhase6_AsyncPfS_S_PKfiiii
        .type           _Z21matrixMulPhase6_AsyncPfS_S_PKfiiii,@function
        .size           _Z21matrixMulPhase6_AsyncPfS_S_PKfiiii,(.L_x_77 - _Z21matrixMulPhase6_AsyncPfS_S_PKfiiii)
        .other          _Z21matrixMulPhase6_AsyncPfS_S_PKfiiii,@"STO_CUDA_ENTRY STV_DEFAULT"
_Z21matrixMulPhase6_AsyncPfS_S_PKfiiii:
.text._Z21matrixMulPhase6_AsyncPfS_S_PKfiiii:
[----:B------:R-:W1:Y:S01]  /*0000*/  LDC R1, c[0x0][0x37c] ;  /* 0x0000df00ff017b82 */ /* 0x000e620000000800 */
[----:B------:R-:W2:Y:S01]  /*0010*/  S2R R16, SR_TID.Y ;  /* 0x0000000000107919 */ /* 0x000ea20000002200 */
[----:B------:R-:W3:Y:S06]  /*0020*/  LDCU UR5, c[0x0][0x2fc] ;  /* 0x00005f80ff0577ac */ /* 0x000eec0008000800 */
[----:B------:R-:W4:Y:S01]  /*0030*/  S2UR UR38, SR_CTAID.Y ;  /* 0x00000000002679c3 */ /* 0x000f220000002600 */
[----:B-1----:R-:W-:Y:S01]  /*0040*/  VIADD R1, R1, 0xfffffff0 ;  /* 0xfffffff001017836 */ /* 0x002fe20000000000 */
[----:B------:R-:W2:Y:S01]  /*0050*/  S2R R3, SR_TID.X ;  /* 0x0000000000037919 */ /* 0x000ea20000002100 */
[----:B------:R-:W2:Y:S01]  /*0060*/  LDCU UR6, c[0x0][0x360] ;  /* 0x00006c00ff0677ac */ /* 0x000ea20008000800 */
[----:B------:R-:W-:Y:S01]  /*0070*/  BSSY.RECONVERGENT B6, `(.L_x_0) ;  /* 0x0000016000067945 */ /* 0x000fe20003800200 */
[----:B------:R-:W4:Y:S01]  /*0080*/  S2R R17, SR_CTAID.X ;  /* 0x0000000000117919 */ /* 0x000f220000002500 */
[----:B------:R-:W1:Y:S01]  /*0090*/  LDCU UR4, c[0x0][0x2f8] ;  /* 0x00005f00ff0477ac */ /* 0x000e620008000800 */
[----:B------:R-:W2:Y:S01]  /*00a0*/  LDCU.64 UR36, c[0x0][0x358] ;  /* 0x00006b00ff2477ac */ /* 0x000ea20008000a00 */
[----:B-1----:R-:W-:-:S05]  /*00b0*/  IADD3 R6, P1, PT, R1, UR4, RZ ;  /* 0x0000000401067c10 */ /* 0x002fca000ff3e0ff */
[----:B---3--:R-:W-:Y:S02]  /*00c0*/  IMAD.X R7, RZ, RZ, UR5, P1 ;  /* 0x00000005ff077e24 */ /* 0x008fe400088e06ff */
[----:B--2---:R-:W-:-:S05]  /*00d0*/  IMAD R16, R16, UR6, R3 ;  /* 0x0000000610107c24 */ /* 0x004fca000f8e0203 */
[----:B----4-:R-:W-:Y:S01]  /*00e0*/  LOP3.LUT P0, RZ, R16, UR38, R17, 0xfe, !PT ;  /* 0x0000002610ff7c12 */ /* 0x010fe2000f80fe11 */
[----:B------:R-:W-:Y:S01]  /*00f0*/  USHF.L.U32 UR38, UR38, 0x7, URZ ;  /* 0x0000000726267899 */ /* 0x000fe200080006ff */
[----:B------:R-:W-:-:S11]  /*0100*/  IMAD.SHL.U32 R17, R17, 0x80, RZ ;  /* 0x0000008011117824 */ /* 0x000fd600078e00ff */
[----:B------:R-:W-:Y:S05]  /*0110*/  @P0 BRA `(.L_x_1) ;  /* 0x00000000002c0947 */ /* 0x000fea0003800000 */
[----:B------:R-:W1:Y:S01]  /*0120*/  LDC.64 R8, c[0x0][0x398] ;  /* 0x0000e600ff087b82 */ /* 0x000e620000000a00 */
[----:B------:R-:W-:Y:S01]  /*0130*/  MOV R0, 0x0 ;  /* 0x0000000000007802 */ /* 0x000fe20000000f00 */
[----:B------:R-:W2:Y:S06]  /*0140*/  LDCU.64 UR4, c[0x4][0x8] ;  /* 0x01000100ff0477ac */ /* 0x000eac0008000a00 */
[----:B------:R-:W3:Y:S08]  /*0150*/  LDC R10, c[0x0][0x3a0] ;  /* 0x0000e800ff0a7b82 */ /* 0x000ef00000000800 */
[----:B------:R4:W4:Y:S01]  /*0160*/  LDC.64 R2, c[0x4][R0] ;  /* 0x0100000000027b82 */ /* 0x0009220000000a00 */
[----:B--2---:R-:W-:-:S02]  /*0170*/  IMAD.U32 R4, RZ, RZ, UR4 ;  /* 0x00000004ff047e24 */ /* 0x004fc4000f8e00ff */
[----:B------:R-:W-:Y:S01]  /*0180*/  IMAD.U32 R5, RZ, RZ, UR5 ;  /* 0x00000005ff057e24 */ /* 0x000fe2000f8e00ff */
[----:B-1----:R1:W-:Y:S04]  /*0190*/  STL.64 [R1], R8 ;  /* 0x0000000801007387 */ /* 0x0023e80000100a00 */
[----:B---3--:R1:W-:Y:S02]  /*01a0*/  STL [R1+0x8], R10 ;  /* 0x0000080a01007387 */ /* 0x0083e40000100800 */
[----:B------:R-:W-:-:S07]  /*01b0*/  LEPC R20, `(.L_x_1) ;  /* 0x000000001014794e */ /* 0x000fce0000000000 */
[----:B-1--4-:R-:W-:Y:S05]  /*01c0*/  CALL.ABS.NOINC R2 ;  /* 0x0000000002007343 */ /* 0x012fea0003c00000 */
.L_x_1:
[----:B------:R-:W-:Y:S05]  /*01d0*/  BSYNC.RECONVERGENT B6 ;  /* 0x0000000000067941 */ /* 0x000fea0003800200 */
.L_x_0:
[----:B------:R-:W1:Y:S01]  /*01e0*/  LDC R12, c[0x0][0x3ac] ;  /* 0x0000eb00ff0c7b82 */ /* 0x000e620000000800 */
[----:B------:R-:W-:Y:S01]  /*01f0*/  IMAD.SHL.U32 R0, R16, 0x4, RZ ;  /* 0x0000000410007824 */ /* 0x000fe200078e00ff */
[--C-:B------:R-:W-:Y:S01]  /*0200*/  SHF.R.U32.HI R5, RZ, 0x1, R16.reuse ;  /* 0x00000001ff057819 */ /* 0x100fe20000011610 */
[----:B------:R-:W2:Y:S01]  /*0210*/  LDCU UR7, c[0x0][0x3a8] ;  /* 0x00007500ff0777ac */ /* 0x000ea20008000800 */
[----:B------:R-:W-:Y:S01]  /*0220*/  SHF.R.U32.HI R15, RZ, 0x5, R16 ;  /* 0x00000005ff0f7819 */ /* 0x000fe20000011610 */
[----:B------:R-:W-:Y:S01]  /*0230*/  IMAD.MOV.U32 R100, RZ, RZ, RZ ;  /* 0x000000ffff647224 */ /* 0x000fe200078e00ff */
[----:B------:R-:W-:Y:S01]  /*0240*/  LOP3.LUT R4, R0, 0x4, RZ, 0xc0, !PT ;  /* 0x0000000400047812 */ /* 0x000fe200078ec0ff */
[----:B------:R-:W3:Y:S01]  /*0250*/  LDCU.64 UR8, c[0x0][0x380] ;  /* 0x00007000ff0877ac */ /* 0x000ee20008000a00 */
[----:B------:R-:W4:Y:S01]  /*0260*/  S2UR UR6, SR_CgaCtaId ;  /* 0x00000000000679c3 */ /* 0x000f220000008800 */
[----:B------:R-:W-:Y:S02]  /*0270*/  CS2R R82, SRZ ;  /* 0x0000000000527805 */ /* 0x000fe4000001ff00 */
[----:B------:R-:W-:Y:S01]  /*0280*/  CS2R R74, SRZ ;  /* 0x00000000004a7805 */ /* 0x000fe2000001ff00 */
[----:B------:R-:W-:Y:S01]  /*0290*/  UMOV UR4, 0x400 ;  /* 0x0000040000047882 */ /* 0x000fe20000000000 */
[----:B------:R-:W-:Y:S01]  /*02a0*/  CS2R R84, SRZ ;  /* 0x0000000000547805 */ /* 0x000fe2000001ff00 */
[----:B------:R-:W-:Y:S01]  /*02b0*/  UIADD3 UR5, UPT, UPT, UR4, 0x2000, URZ ;  /* 0x0000200004057890 */ /* 0x000fe2000fffe0ff */
[----:B------:R-:W-:-:S02]  /*02c0*/  CS2R R72, SRZ ;  /* 0x0000000000487805 */ /* 0x000fc4000001ff00 */
[----:B------:R-:W-:Y:S01]  /*02d0*/  CS2R R20, SRZ ;  /* 0x0000000000147805 */ /* 0x000fe2000001ff00 */
[----:B------:R-:W5:Y:S01]  /*02e0*/  LDC.64 R2, c[0x0][0x388] ;  /* 0x0000e200ff027b82 */ /* 0x000f620000000a00 */
[----:B------:R-:W-:Y:S02]  /*02f0*/  CS2R R102, SRZ ;  /* 0x0000000000667805 */ /* 0x000fe4000001ff00 */
[----:B------:R-:W-:Y:S02]  /*0300*/  CS2R R80, SRZ ;  /* 0x0000000000507805 */ /* 0x000fe4000001ff00 */
[----:B------:R-:W-:Y:S02]  /*0310*/  CS2R R70, SRZ ;  /* 0x0000000000467805 */ /* 0x000fe4000001ff00 */
[----:B------:R-:W-:Y:S02]  /*0320*/  CS2R R78, SRZ ;  /* 0x00000000004e7805 */ /* 0x000fe4000001ff00 */
[----:B------:R-:W-:-:S02]  /*0330*/  CS2R R68, SRZ ;  /* 0x0000000000447805 */ /* 0x000fc4000001ff00 */
[----:B------:R-:W-:Y:S01]  /*0340*/  CS2R R18, SRZ ;  /* 0x0000000000127805 */ /* 0x000fe2000001ff00 */
[----:B------:R-:W-:Y:S01]  /*0350*/  IMAD.MOV.U32 R104, RZ, RZ, RZ ;  /* 0x000000ffff687224 */ /* 0x000fe200078e00ff */
[----:B------:R-:W-:Y:S01]  /*0360*/  CS2R R96, SRZ ;  /* 0x0000000000607805 */ /* 0x000fe2000001ff00 */
[----:B-1----:R-:W-:Y:S01]  /*0370*/  IMAD R7, R12, UR38, RZ ;  /* 0x000000260c077c24 */ /* 0x002fe2000f8e02ff */
[----:B------:R-:W-:Y:S01]  /*0380*/  CS2R R66, SRZ ;  /* 0x0000000000427805 */ /* 0x000fe2000001ff00 */
[----:B------:R-:W-:Y:S01]  /*0390*/  IMAD R4, R5, R12, R4 ;  /* 0x0000000c05047224 */ /* 0x000fe200078e0204 */
[----:B------:R-:W-:Y:S02]  /*03a0*/  CS2R R76, SRZ ;  /* 0x00000000004c7805 */ /* 0x000fe4000001ff00 */
[----:B------:R-:W-:Y:S02]  /*03b0*/  CS2R R64, SRZ ;  /* 0x0000000000407805 */ /* 0x000fe4000001ff00 */
[----:B------:R-:W-:-:S02]  /*03c0*/  SHF.R.S32.HI R9, RZ, 0x1f, R7 ;  /* 0x0000001fff097819 */ /* 0x000fc40000011407 */
[----:B------:R-:W-:Y:S02]  /*03d0*/  CS2R R108, SRZ ;  /* 0x00000000006c7805 */ /* 0x000fe4000001ff00 */
[C---:B------:R-:W-:Y:S01]  /*03e0*/  IADD3 R10, P0, PT, R4.reuse, R7, RZ ;  /* 0x00000007040a7210 */ /* 0x040fe20007f1e0ff */
[----:B----4-:R-:W-:Y:S01]  /*03f0*/  ULEA UR4, UR6, UR4, 0x18 ;  /* 0x0000000406047291 */ /* 0x010fe2000f8ec0ff */
[----:B------:R-:W-:Y:S01]  /*0400*/  IMAD.MOV.U32 R113, RZ, RZ, RZ ;  /* 0x000000ffff717224 */ /* 0x000fe200078e00ff */
[----:B------:R-:W-:Y:S01]  /*0410*/  ULEA UR5, UR6, UR5, 0x18 ;  /* 0x0000000506057291 */ /* 0x000fe2000f8ec0ff */
[----:B------:R-:W-:Y:S01]  /*0420*/  LEA.HI.X.SX32 R13, R4, R9, 0x1, P0 ;  /* 0x00000009040d7211 */ /* 0x000fe200000f0eff */
[----:B------:R-:W-:Y:S01]  /*0430*/  IMAD.SHL.U32 R4, R16, 0x10, RZ ;  /* 0x0000001010047824 */ /* 0x000fe200078e00ff */
[----:B------:R-:W-:Y:S02]  /*0440*/  CS2R R98, SRZ ;  /* 0x0000000000627805 */ /* 0x000fe4000001ff00 */
[----:B------:R-:W-:Y:S01]  /*0450*/  LEA R6, R5, UR4, 0x5 ;  /* 0x0000000405067c11 */ /* 0x000fe2000f8e28ff */
[----:B-----5:R-:W-:Y:S01]  /*0460*/  IMAD.WIDE.U32 R2, R17, 0x4, R2 ;  /* 0x0000000411027825 */ /* 0x020fe200078e0002 */
[----:B------:R-:W-:-:S02]  /*0470*/  LOP3.LUT R17, R0, 0x7c, RZ, 0xc0, !PT ;  /* 0x0000007c00117812 */ /* 0x000fc400078ec0ff */
[----:B------:R-:W-:Y:S02]  /*0480*/  CS2R R36, SRZ ;  /* 0x0000000000247805 */ /* 0x000fe4000001ff00 */
[C---:B------:R-:W-:Y:S01]  /*0490*/  LOP3.LUT R7, R4.reuse, 0x10, RZ, 0xc0, !PT ;  /* 0x0000001004077812 */ /* 0x040fe200078ec0ff */
[----:B--2---:R-:W-:Y:S01]  /*04a0*/  IMAD.U32 R0, RZ, RZ, UR7 ;  /* 0x00000007ff007e24 */ /* 0x004fe2000f8e00ff */
[----:B------:R-:W-:Y:S01]  /*04b0*/  LOP3.LUT R9, R4, 0x1f0, RZ, 0xc0, !PT ;  /* 0x000001f004097812 */ /* 0x000fe200078ec0ff */
[----:B------:R-:W-:Y:S01]  /*04c0*/  IMAD.MOV.U32 R16, RZ, RZ, RZ ;  /* 0x000000ffff107224 */ /* 0x000fe200078e00ff */
[----:B---3--:R-:W-:Y:S01]  /*04d0*/  LEA R4, P0, R10, UR8, 0x2 ;  /* 0x000000080a047c11 */ /* 0x008fe2000f8010ff */
[C---:B------:R-:W-:Y:S01]  /*04e0*/  IMAD R11, R15.reuse, R0, R17 ;  /* 0x000000000f0b7224 */ /* 0x040fe200078e0211 */
[----:B------:R-:W-:Y:S01]  /*04f0*/  LEA R8, R15, UR5, 0x9 ;  /* 0x000000050f087c11 */ /* 0x000fe2000f8e48ff */
[----:B------:R-:W-:Y:S01]  /*0500*/  IMAD.IADD R7, R6, 0x1, R7 ;  /* 0x0000000106077824 */ /* 0x000fe200078e0207 */
[----:B------:R-:W-:Y:S01]  /*0510*/  LEA.HI.X R5, R10, UR9, R13, 0x2, P0 ;  /* 0x000000090a057c11 */ /* 0x000fe200080f140d */
[----:B------:R-:W-:Y:S01]  /*0520*/  IMAD.WIDE R2, R11, 0x4, R2 ;  /* 0x000000040b027825 */ /* 0x000fe200078e0202 */
[----:B------:R-:W-:-:S02]  /*0530*/  ISETP.GE.AND P0, PT, R12, 0x1, PT ;  /* 0x000000010c00780c */ /* 0x000fc40003f06270 */
[----:B------:R-:W-:Y:S02]  /*0540*/  CS2R R94, SRZ ;  /* 0x00000000005e7805 */ /* 0x000fe4000001ff00 */
[----:B------:R-:W-:Y:S01]  /*0550*/  CS2R R110, SRZ ;  /* 0x00000000006e7805 */ /* 0x000fe2000001ff00 */
[----:B------:R-:W-:Y:S01]  /*0560*/  IMAD.IADD R9, R8, 0x1, R9 ;  /* 0x0000000108097824 */ /* 0x000fe200078e0209 */
[----:B------:R-:W-:Y:S01]  /*0570*/  @!PT LDS RZ, [RZ] ;  /* 0x00000000fffff984 */ /* 0x000fe20000000800 */
[----:B------:R-:W-:Y:S01]  /*0580*/  @!PT LDS RZ, [RZ] ;  /* 0x00000000fffff984 */ /* 0x000fe20000000800 */
[----:B------:R-:W-:Y:S01]  /*0590*/  @!PT LDS RZ, [RZ] ;  /* 0x00000000fffff984 */ /* 0x000fe20000000800 */
[----:B------:R-:W-:Y:S01]  /*05a0*/  LDGSTS.E.BYPASS.128 [R7], desc[UR36][R4.64] ;  /* 0x0000000004077fae */ /* 0x000fe2000b981824 */
[----:B------:R-:W-:Y:S01]  /*05b0*/  IMAD.MOV.U32 R106, RZ, RZ, RZ ;  /* 0x000000ffff6a7224 */ /* 0x000fe200078e00ff */
[----:B------:R-:W-:Y:S01]  /*05c0*/  CS2R R40, SRZ ;  /* 0x0000000000287805 */ /* 0x000fe2000001ff00 */
[----:B------:R-:W-:Y:S01]  /*05d0*/  IMAD.MOV.U32 R14, RZ, RZ, RZ ;  /* 0x000000ffff0e7224 */ /* 0x000fe200078e00ff */
[----:B------:R1:W-:Y:S01]  /*05e0*/  LDGSTS.E.BYPASS.128 [R9], desc[UR36][R2.64] ;  /* 0x0000000002097fae */ /* 0x0003e2000b981824 */
[----:B------:R-:W-:Y:S01]  /*05f0*/  IMAD.MOV.U32 R118, RZ, RZ, RZ ;  /* 0x000000ffff767224 */ /* 0x000fe200078e00ff */
[----:B------:R-:W-:-:S02]  /*0600*/  CS2R R12, SRZ ;  /* 0x00000000000c7805 */ /* 0x000fc4000001ff00 */
[----:B------:R-:W-:Y:S01]  /*0610*/  CS2R R10, SRZ ;  /* 0x00000000000a7805 */ /* 0x000fe2000001ff00 */
[----:B------:R-:W0:Y:S01]  /*0620*/  LDGDEPBAR ;  /* 0x00000000000079af */ /* 0x000e220000000000 */
[----:B------:R-:W-:Y:S01]  /*0630*/  IMAD.MOV.U32 R56, RZ, RZ, RZ ;  /* 0x000000ffff387224 */ /* 0x000fe200078e00ff */
[----:B------:R-:W-:Y:S01]  /*0640*/  CS2R R88, SRZ ;  /* 0x0000000000587805 */ /* 0x000fe2000001ff00 */
[----:B------:R-:W-:Y:S01]  /*0650*/  IMAD.MOV.U32 R116, RZ, RZ, RZ ;  /* 0x000000ffff747224 */ /* 0x000fe200078e00ff */
[----:B------:R-:W-:Y:S01]  /*0660*/  CS2R R86, SRZ ;  /* 0x0000000000567805 */ /* 0x000fe2000001ff00 */
[----:B------:R-:W-:Y:S02]  /*0670*/  IMAD.MOV.U32 R38, RZ, RZ, RZ ;  /* 0x000000ffff267224 */ /* 0x000fe400078e00ff */
[----:B------:R-:W-:Y:S02]  /*0680*/  IMAD.MOV.U32 R22, RZ, RZ, RZ ;  /* 0x000000ffff167224 */ /* 0x000fe400078e00ff */
[----:B-1----:R-:W-:-:S02]  /*0690*/  IMAD.MOV.U32 R9, RZ, RZ, RZ ;  /* 0x000000ffff097224 */ /* 0x002fc400078e00ff */
[----:B------:R-:W-:Y:S02]  /*06a0*/  IMAD.MOV.U32 R90, RZ, RZ, RZ ;  /* 0x000000ffff5a7224 */ /* 0x000fe400078e00ff */
[----:B------:R-:W-:Y:S01]  /*06b0*/  IMAD.MOV.U32 R92, RZ, RZ, RZ ;  /* 0x000000ffff5c7224 */ /* 0x000fe200078e00ff */
[----:B------:R-:W-:-:S06]  /*06c0*/  DEPBAR.LE SB0, 0x0 ;  /* 0x000080000000791a */ /* 0x000fcc0000000000 */
[----:B------:R-:W-:Y:S05]  /*06d0*/  WARPSYNC.ALL ;  /* 0x0000000000007948 */ /* 0x000fea0003800000 */
[----:B------:R-:W-:Y:S06]  /*06e0*/  BAR.SYNC.DEFER_BLOCKING 0x0 ;  /* 0x0000000000007b1d */ /* 0x000fec0000010000 */
[----:B------:R-:W-:Y:S05]  /*06f0*/  @!P0 BRA `(.L_x_2) ;  /* 0x0000002400808947 */ /* 0x000fea0003800000 */
[----:B------:R-:W-:Y:S01]  /*0700*/  IADD3 R4, P0, PT, R4, 0x20, RZ ;  /* 0x0000002004047810 */ /* 0x000fe20007f1e0ff */
[----:B------:R-:W-:Y:S01]  /*0710*/  VIADD R3, R15, 0x8 ;  /* 0x000000080f037836 */ /* 0x000fe20000000000 */
[----:B------:R-:W1:Y:S01]  /*0720*/  LDCU UR7, c[0x0][0x3a8] ;  /* 0x00007500ff0777ac */ /* 0x000e620008000800 */
[----:B------:R-:W-:Y:S02]  /*0730*/  IMAD.MOV.U32 R6, RZ, RZ, 0x1 ;  /* 0x00000001ff067424 */ /* 0x000fe400078e00ff */
[----:B------:R-:W-:Y:S02]  /*0740*/  IMAD R3, R3, R0, R17 ;  /* 0x0000000003037224 */ /* 0x000fe400078e0211 */
[----:B------:R-:W-:Y:S02]  /*0750*/  IMAD.MOV.U32 R7, RZ, RZ, RZ ;  /* 0x000000ffff077224 */ /* 0x000fe400078e00ff */
[----:B------:R-:W-:Y:S02]  /*0760*/  IMAD.MOV.U32 R100, RZ, RZ, RZ ;  /* 0x000000ffff647224 */ /* 0x000fe400078e00ff */
[----:B------:R-:W-:-:S02]  /*0770*/  IMAD.MOV.U32 R8, RZ, RZ, RZ ;  /* 0x000000ffff087224 */ /* 0x000fc400078e00ff */
[----:B------:R-:W-:-:S07]  /*0780*/  IMAD.X R5, RZ, RZ, R5, P0 ;  /* 0x000000ffff057224 */ /* 0x000fce00000e0605 */
.L_x_4:
[----:B------:R-:W2:Y:S01]  /*0790*/  S2R R15, SR_CgaCtaId ;  /* 0x00000000000f7919 */ /* 0x000ea20000008800 */
[----:B------:R-:W3:Y:S01]  /*07a0*/  LDC R42, c[0x0][0x3ac] ;  /* 0x0000eb00ff2a7b82 */ /* 0x000ee20000000800 */
[----:B------:R-:W-:Y:S01]  /*07b0*/  VIADD R7, R7, 0x8 ;  /* 0x0000000807077836 */ /* 0x000fe20000000000 */
[----:B------:R-:W-:Y:S01]  /*07c0*/  MOV R0, 0x400 ;  /* 0x0000040000007802 */ /* 0x000fe20000000f00 */
[----:B------:R-:W4:Y:S01]  /*07d0*/  S2R R23, SR_TID.Y ;  /* 0x0000000000177919 */ /* 0x000f220000002200 */
[----:B------:R-:W5:Y:S03]  /*07e0*/  S2R R25, SR_TID.X ;  /* 0x0000000000197919 */ /* 0x000f660000002100 */
[----:B------:R-:W-:Y:S01]  /*07f0*/  VIADD R2, R0, 0x2000 ;  /* 0x0000200000027836 */ /* 0x000fe20000000000 */
[----:B---3--:R-:W-:Y:S02]  /*0800*/  ISETP.GE.AND P0, PT, R7, R42, PT ;  /* 0x0000002a0700720c */ /* 0x008fe40003f06270 */
[----:B--2---:R-:W-:-:S02]  /*0810*/  LEA R17, R15, R0, 0x18 ;  /* 0x000000000f117211 */ /* 0x004fc400078ec0ff */
[----:B------:R-:W-:-:S03]  /*0820*/  LEA R15, R15, R2, 0x18 ;  /* 0x000000020f0f7211 */ /* 0x000fc600078ec0ff */
[C---:B------:R-:W-:Y:S02]  /*0830*/  IMAD R2, R8.reuse, 0x1000, R17 ;  /* 0x0000100008027824 */ /* 0x040fe400078e0211 */
[----:B------:R-:W-:Y:S02]  /*0840*/  IMAD R0, R8, 0x1000, R15 ;  /* 0x0000100008007824 */ /* 0x000fe400078e020f */
[----:B----4-:R-:W-:Y:S02]  /*0850*/  IMAD R2, R23, 0x100, R2 ;  /* 0x0000010017027824 */ /* 0x010fe400078e0202 */
[----:B-----5:R-:W-:Y:S01]  /*0860*/  IMAD R0, R25, 0x20, R0 ;  /* 0x0000002019007824 */ /* 0x020fe200078e0200 */
[----:B------:R-:W-:Y:S06]  /*0870*/  @P0 BRA `(.L_x_3) ;  /* 0x0000000000700947 */ /* 0x000fec0003800000 */
[----:B------:R-:W2:Y:S01]  /*0880*/  S2R R15, SR_TID.Y ;  /* 0x00000000000f7919 */ /* 0x000ea20000002200 */
[----:B------:R-:W2:Y:S01]  /*0890*/  LDCU UR4, c[0x0][0x360] ;  /* 0x00006c00ff0477ac */ /* 0x000ea20008000800 */
[----:B------:R-:W3:Y:S01]  /*08a0*/  S2UR UR5, SR_CgaCtaId ;  /* 0x00000000000579c3 */ /* 0x000ee20000008800 */
[----:B------:R-:W2:Y:S01]  /*08b0*/  S2R R26, SR_TID.X ;  /* 0x00000000001a7919 */ /* 0x000ea20000002100 */
[----:B------:R-:W4:Y:S06]  /*08c0*/  S2R R17, SR_CTAID.X ;  /* 0x0000000000117919 */ /* 0x000f2c0000002500 */
[----:B------:R-:W5:Y:S01]  /*08d0*/  LDC.64 R24, c[0x0][0x388] ;  /* 0x0000e200ff187b82 */ /* 0x000f620000000a00 */
[----:B--2---:R-:W-:Y:S01]  /*08e0*/  IMAD R15, R15, UR4, R26 ;  /* 0x000000040f0f7c24 */ /* 0x004fe2000f8e021a */
[----:B------:R-:W-:-:S02]  /*08f0*/  UMOV UR4, 0x400 ;  /* 0x0000040000047882 */ /* 0x000fc40000000000 */
[----:B------:R-:W-:Y:S01]  /*0900*/  UIADD3 UR6, UPT, UPT, UR4, 0x2000, URZ ;  /* 0x0000200004067890 */ /* 0x000fe2000fffe0ff */
[----:B----4-:R-:W-:Y:S01]  /*0910*/  IMAD.SHL.U32 R17, R17, 0x80, RZ ;  /* 0x0000008011117824 */ /* 0x010fe200078e00ff */
[----:B---3--:R-:W-:Y:S01]  /*0920*/  ULEA UR4, UR5, UR4, 0x18 ;  /* 0x0000000405047291 */ /* 0x008fe2000f8ec0ff */
[----:B------:R-:W-:Y:S01]  /*0930*/  IMAD.SHL.U32 R15, R15, 0x10, RZ ;  /* 0x000000100f0f7824 */ /* 0x000fe200078e00ff */
[----:B------:R-:W-:Y:S01]  /*0940*/  ULEA UR6, UR5, UR6, 0x18 ;  /* 0x0000000605067291 */ /* 0x000fe2000f8ec0ff */
[----:B-----5:R-:W-:-:S03]  /*0950*/  IMAD.WIDE.U32 R24, R17, 0x4, R24 ;  /* 0x0000000411187825 */ /* 0x020fc600078e0018 */
[C---:B------:R-:W-:Y:S02]  /*0960*/  LOP3.LUT R17, R15.reuse, 0xffffffe0, RZ, 0xc0, !PT ;  /* 0xffffffe00f117812 */ /* 0x040fe400078ec0ff */
[----:B------:R-:W-:Y:S01]  /*0970*/  LOP3.LUT R26, R15, 0x10, RZ, 0xc0, !PT ;  /* 0x000000100f1a7812 */ /* 0x000fe200078ec0ff */
[----:B------:R-:W-:Y:S01]  /*0980*/  IMAD.WIDE R24, R3, 0x4, R24 ;  /* 0x0000000403187825 */ /* 0x000fe200078e0218 */
[C---:B------:R-:W-:Y:S02]  /*0990*/  LOP3.LUT R23, R15.reuse, 0xfffffe00, RZ, 0xc0, !PT ;  /* 0xfffffe000f177812 */ /* 0x040fe400078ec0ff */
[----:B------:R-:W-:Y:S02]  /*09a0*/  LOP3.LUT R28, R15, 0x1f0, RZ, 0xc0, !PT ;  /* 0x000001f00f1c7812 */ /* 0x000fe400078ec0ff */
[----:B------:R-:W-:Y:S02]  /*09b0*/  IADD3 R17, PT, PT, R26, UR4, R17 ;  /* 0x000000041a117c10 */ /* 0x000fe4000fffe011 */
[----:B------:R-:W-:-:S03]  /*09c0*/  IADD3 R23, PT, PT, R28, UR6, R23 ;  /* 0x000000061c177c10 */ /* 0x000fc6000fffe017 */
[C---:B------:R-:W-:Y:S02]  /*09d0*/  IMAD R17, R6.reuse, 0x1000, R17 ;  /* 0x0000100006117824 */ /* 0x040fe400078e0211 */
[----:B------:R-:W-:-:S03]  /*09e0*/  IMAD R23, R6, 0x1000, R23 ;  /* 0x0000100006177824 */ /* 0x000fc600078e0217 */
[----:B------:R-:W-:Y:S01]  /*09f0*/  @!PT LDS RZ, [RZ] ;  /* 0x00000000fffff984 */ /* 0x000fe20000000800 */
[----:B------:R-:W-:Y:S01]  /*0a00*/  @!PT LDS RZ, [RZ] ;  /* 0x00000000fffff984 */ /* 0x000fe20000000800 */
[----:B------:R-:W-:Y:S01]  /*0a10*/  @!PT LDS RZ, [RZ] ;  /* 0x00000000fffff984 */ /* 0x000fe20000000800 */
[----:B------:R2:W-:Y:S04]  /*0a20*/  LDGSTS.E.BYPASS.128 [R17], desc[UR36][R4.64] ;  /* 0x0000000004117fae */ /* 0x0005e8000b981824 */
[----:B------:R2:W-:Y:S02]  /*0a30*/  LDGSTS.E.BYPASS.128 [R23], desc[UR36][R24.64] ;  /* 0x0000000018177fae */ /* 0x0005e4000b981824 */
.L_x_3:
[----:B------:R-:W-:Y:S01]  /*0a40*/  LDS.128 R32, [R2] ;  /* 0x0000000002207984 */ /* 0x000fe20000000c00 */
[----:B------:R-:W-:Y:S02]  /*0a50*/  ISETP.GE.AND P0, PT, R7, R42, PT ;  /* 0x0000002a0700720c */ /* 0x000fe40003f06270 */
[----:B--2---:R-:W-:Y:S01]  /*0a60*/  IADD3 R4, P1, PT, R4, 0x20, RZ ;  /* 0x0000002004047810 */ /* 0x004fe20007f3e0ff */
[----:B------:R-:W2:Y:S01]  /*0a70*/  LDS.128 R24, [R0] ;  /* 0x0000000000187984 */ /* 0x000ea20000000c00 */
[----:B------:R-:W-:-:S03]  /*0a80*/  SEL R15, RZ, 0x1, P0 ;  /* 0x00000001ff0f7807 */ /* 0x000fc60000000000 */
[----:B------:R-:W3:Y:S01]  /*0a90*/  LDS.128 R52, [R0+0x10] ;  /* 0x0000100000347984 */ /* 0x000ee20000000c00 */
[-C--:B------:R-:W-:Y:S01]  /*0aa0*/  LOP3.LUT R8, R8, R15.reuse, RZ, 0x3c, !PT ;  /* 0x0000000f08087212 */ /* 0x080fe200078e3cff */
[----:B------:R-:W-:Y:S01]  /*0ab0*/  IMAD.X R5, RZ, RZ, R5, P1 ;  /* 0x000000ffff057224 */ /* 0x000fe200008e0605 */
[----:B------:R-:W-:Y:S01]  /*0ac0*/  LOP3.LUT R6, R6, R15, RZ, 0x3c, !PT ;  /* 0x0000000f06067212 */ /* 0x000fe200078e3cff */
[----:B------:R-:W4:Y:S04]  /*0ad0*/  LDS.128 R28, [R2+0x20] ;  /* 0x00002000021c7984 */ /* 0x000f280000000c00 */
[----:B------:R-:W5:Y:S04]  /*0ae0*/  LDS.128 R48, [R0+0x200] ;  /* 0x0002000000307984 */ /* 0x000f680000000c00 */
[----:B------:R-:W1:Y:S04]  /*0af0*/  LDS.128 R44, [R0+0x210] ;  /* 0x00021000002c7984 */ /* 0x000e680000000c00 */
[----:B------:R-:W1:Y:S04]  /*0b00*/  LDS.128 R60, [R2+0x40] ;  /* 0x00004000023c7984 */ /* 0x000e680000000c00 */
[----:B------:R-:W0:Y:S01]  /*0b10*/  LDGDEPBAR ;  /* 0x00000000000079af */ /* 0x000e220000000000 */
[C---:B--2---:R-:W-:Y:S01]  /*0b20*/  FFMA R107, R32.reuse, R26, R21 ;  /* 0x0000001a206b7223 */ /* 0x044fe20000000015 */
[C---:B------:R-:W-:Y:S01]  /*0b30*/  FFMA R11, R32.reuse, R24, R11 ;  /* 0x00000018200b7223 */ /* 0x040fe2000000000b */
[C---:B------:R-:W-:Y:S01]  /*0b40*/  FFMA R38, R32.reuse, R25, R38 ;  /* 0x0000001920267223 */ /* 0x040fe20000000026 */
[C---:B------:R-:W-:Y:S01]  /*0b50*/  FFMA R116, R32.reuse, R27, R116 ;  /* 0x0000001b20747223 */ /* 0x040fe20000000074 */
[C---:B---3--:R-:W-:Y:S01]  /*0b60*/  FFMA R21, R32.reuse, R52, R109 ;  /* 0x0000003420157223 */ /* 0x048fe2000000006d */
[C---:B------:R-:W-:Y:S01]  /*0b70*/  FFMA R12, R32.reuse, R53, R12 ;  /* 0x00000035200c7223 */ /* 0x040fe2000000000c */
[C---:B------:R-:W-:Y:S01]  /*0b80*/  FFMA R17, R32.reuse, R54, R41 ;  /* 0x0000003620117223 */ /* 0x040fe20000000029 */
[----:B------:R-:W-:Y:S01]  /*0b90*/  FFMA R32, R32, R55, R56 ;  /* 0x0000003720207223 */ /* 0x000fe20000000038 */
[C---:B----4-:R-:W-:Y:S01]  /*0ba0*/  FFMA R112, R28.reuse, R53, R40 ;  /* 0x000000351c707223 */ /* 0x050fe20000000028 */
[----:B------:R-:W2:Y:S01]  /*0bb0*/  LDS.128 R56, [R2+0x60] ;  /* 0x0000600002387984 */ /* 0x000ea20000000c00 */
[C---:B------:R-:W-:Y:S01]  /*0bc0*/  FFMA R10, R28.reuse, R25, R10 ;  /* 0x000000191c0a7223 */ /* 0x040fe2000000000a */
[C---:B------:R-:W-:Y:S01]  /*0bd0*/  FFMA R110, R28.reuse, R55, R110 ;  /* 0x000000371c6e7223 */ /* 0x040fe2000000006e */
[C---:B------:R-:W-:Y:S01]  /*0be0*/  FFMA R9, R28.reuse, R24, R9 ;  /* 0x000000181c097223 */ /* 0x040fe20000000009 */
[----:B------:R-:W3:Y:S01]  /*0bf0*/  LDS.128 R40, [R2+0x80] ;  /* 0x0000800002287984 */ /* 0x000ee20000000c00 */
[C---:B------:R-:W-:Y:S01]  /*0c00*/  FFMA R105, R28.reuse, R26, R13 ;  /* 0x0000001a1c697223 */ /* 0x040fe2000000000d */
[C---:B-----5:R-:W-:Y:S01]  /*0c10*/  FFMA R119, R29.reuse, R49, R10 ;  /* 0x000000311d777223 */ /* 0x060fe2000000000a */
[C---:B------:R-:W-:Y:S01]  /*0c20*/  FFMA R118, R28.reuse, R27, R118 ;  /* 0x0000001b1c767223 */ /* 0x040fe20000000076 */
[C---:B------:R-:W-:Y:S01]  /*0c30*/  FFMA R13, R28.reuse, R52, R19 ;  /* 0x000000341c0d7223 */ /* 0x040fe20000000013 */
[----:B------:R-:W-:Y:S01]  /*0c40*/  FFMA R111, R28, R54, R111 ;  /* 0x000000361c6f7223 */ /* 0x000fe2000000006f */
[----:B-1----:R-:W-:Y:S01]  /*0c50*/  FFMA R10, R29, R47, R110 ;  /* 0x0000002f1d0a7223 */ /* 0x002fe2000000006e */
[C---:B------:R-:W-:Y:S01]  /*0c60*/  FFMA R117, R33.reuse, R49, R38 ;  /* 0x0000003121757223 */ /* 0x040fe20000000026 */
[C---:B------:R-:W-:Y:S01]  /*0c70*/  FFMA R19, R33.reuse, R45, R12 ;  /* 0x0000002d21137223 */ /* 0x040fe2000000000c */
[C---:B------:R-:W-:Y:S01]  /*0c80*/  FFMA R15, R60.reuse, R24, R37 ;  /* 0x000000183c0f7223 */ /* 0x040fe20000000025 */
[C---:B------:R-:W-:Y:S01]  /*0c90*/  FFMA R110, R60.reuse, R27, R36 ;  /* 0x0000001b3c6e7223 */ /* 0x040fe20000000024 */
[----:B------:R-:W-:Y:S01]  /*0ca0*/  FFMA R12, R33, R47, R32 ;  /* 0x0000002f210c7223 */ /* 0x000fe20000000020 */
[----:B------:R-:W-:Y:S01]  /*0cb0*/  FFMA R14, R60, R25, R14 ;  /* 0x000000193c0e7223 */ /* 0x000fe2000000000e */
[----:B------:R-:W1:Y:S01]  /*0cc0*/  LDS.128 R36, [R2+0xa0] ;  /* 0x0000a00002247984 */ /* 0x000e620000000c00 */
[C---:B------:R-:W-:Y:S01]  /*0cd0*/  FFMA R28, R48.reuse, R33, R11 ;  /* 0x00000021301c7223 */ /* 0x040fe2000000000b */
[----:B------:R-:W-:Y:S01]  /*0ce0*/  FFMA R32, R48, R29, R9 ;  /* 0x0000001d30207223 */ /* 0x000fe20000000009 */
[C---:B------:R-:W-:Y:S01]  /*0cf0*/  FFMA R106, R60.reuse, R53, R106 ;  /* 0x000000353c6a7223 */ /* 0x040fe2000000006a */
[----:B------:R-:W-:Y:S01]  /*0d00*/  FFMA R108, R60, R55, R108 ;  /* 0x000000373c6c7223 */ /* 0x000fe2000000006c */
[C---:B------:R-:W-:Y:S01]  /*0d10*/  FFMA R105, R29.reuse, R50, R105 ;  /* 0x000000321d697223 */ /* 0x040fe20000000069 */
[C---:B------:R-:W-:Y:S01]  /*0d20*/  FFMA R91, R29.reuse, R51, R118 ;  /* 0x000000331d5b7223 */ /* 0x040fe20000000076 */
[----:B------:R-:W-:Y:S01]  /*0d30*/  FFMA R13, R44, R29, R13 ;  /* 0x0000001d2c0d7223 */ /* 0x000fe2000000000d */
[C---:B------:R-:W-:Y:S01]  /*0d40*/  FFMA R11, R29.reuse, R45, R112 ;  /* 0x0000002d1d0b7223 */ /* 0x040fe20000000070 */
[----:B------:R-:W-:Y:S01]  /*0d50*/  FFMA R9, R29, R46, R111 ;  /* 0x0000002e1d097223 */ /* 0x000fe2000000006f */
[C---:B------:R-:W-:Y:S01]  /*0d60*/  FFMA R109, R60.reuse, R26, R95 ;  /* 0x0000001a3c6d7223 */ /* 0x040fe2000000005f */
[C---:B------:R-:W-:Y:S01]  /*0d70*/  FFMA R23, R60.reuse, R52, R99 ;  /* 0x000000343c177223 */ /* 0x040fe20000000063 */
[----:B------:R-:W-:Y:S01]  /*0d80*/  FFMA R29, R60, R54, R113 ;  /* 0x000000363c1d7223 */ /* 0x000fe20000000071 */
[----:B------:R-:W-:Y:S01]  /*0d90*/  FFMA R60, R48, R61, R15 ;  /* 0x0000003d303c7223 */ /* 0x000fe2000000000f */
[----:B------:R-:W-:Y:S01]  /*0da0*/  FFMA R121, R61, R49, R14 ;  /* 0x000000313d797223 */ /* 0x000fe2000000000e */
[C---:B------:R-:W-:Y:S01]  /*0db0*/  FFMA R107, R33.reuse, R50, R107 ;  /* 0x00000032216b7223 */ /* 0x040fe2000000006b */
[C---:B------:R-:W-:Y:S01]  /*0dc0*/  FFMA R93, R33.reuse, R51, R116 ;  /* 0x00000033215d7223 */ /* 0x040fe20000000074 */
[----:B------:R-:W-:Y:S01]  /*0dd0*/  FFMA R21, R44, R33, R21 ;  /* 0x000000212c157223 */ /* 0x000fe20000000015 */
[----:B------:R-:W-:Y:S01]  /*0de0*/  FFMA R17, R33, R46, R17 ;  /* 0x0000002e21117223 */ /* 0x000fe20000000011 */
[C---:B------:R-:W-:Y:S01]  /*0df0*/  FFMA R15, R61.reuse, R45, R106 ;  /* 0x0000002d3d0f7223 */ /* 0x040fe2000000006a */
[C---:B------:R-:W-:Y:S01]  /*0e00*/  FFMA R14, R61.reuse, R47, R108 ;  /* 0x0000002f3d0e7223 */ /* 0x040fe2000000006c */
[C---:B------:R-:W-:Y:S01]  /*0e10*/  FFMA R109, R61.reuse, R50, R109 ;  /* 0x000000323d6d7223 */ /* 0x040fe2000000006d */
[C---:B------:R-:W-:Y:S01]  /*0e20*/  FFMA R95, R61.reuse, R51, R110 ;  /* 0x000000333d5f7223 */ /* 0x040fe2000000006e */
[C---:B--2---:R-:W-:Y:S01]  /*0e30*/  FFMA R33, R56.reuse, R24, R65 ;  /* 0x0000001838217223 */ /* 0x044fe20000000041 */
[C---:B------:R-:W-:Y:S01]  /*0e40*/  FFMA R111, R56.reuse, R26, R67 ;  /* 0x0000001a386f7223 */ /* 0x040fe20000000043 */
[C---:B------:R-:W-:Y:S01]  /*0e50*/  FFMA R106, R56.reuse, R27, R64 ;  /* 0x0000001b386a7223 */ /* 0x040fe20000000040 */
[----:B------:R-:W-:Y:S01]  /*0e60*/  FFMA R108, R56, R53, R66 ;  /* 0x00000035386c7223 */ /* 0x000fe20000000042 */
[----:B------:R-:W-:Y:S01]  /*0e70*/  FFMA R23, R44, R61, R23 ;  /* 0x0000003d2c177223 */ /* 0x000fe20000000017 */
[----:B------:R-:W-:Y:S01]  /*0e80*/  FFMA R29, R61, R46, R29 ;  /* 0x0000002e3d1d7223 */ /* 0x000fe2000000001d */
[C---:B------:R-:W-:Y:S01]  /*0e90*/  FFMA R16, R56.reuse, R25, R16 ;  /* 0x0000001938107223 */ /* 0x040fe20000000010 */
[C---:B------:R-:W-:Y:S01]  /*0ea0*/  FFMA R77, R56.reuse, R52, R77 ;  /* 0x00000034384d7223 */ /* 0x040fe2000000004d */
[----:B------:R-:W2:Y:S01]  /*0eb0*/  LDS.128 R64, [R2+0xc0] ;  /* 0x0000c00002407984 */ /* 0x000ea20000000c00 */
[C---:B------:R-:W-:Y:S01]  /*0ec0*/  FFMA R61, R56.reuse, R54, R97 ;  /* 0x00000036383d7223 */ /* 0x040fe20000000061 */
[----:B------:R-:W-:Y:S01]  /*0ed0*/  FFMA R104, R56, R55, R104 ;  /* 0x0000003738687223 */ /* 0x000fe20000000068 */
[----:B------:R-:W-:Y:S01]  /*0ee0*/  FFMA R56, R48, R57, R33 ;  /* 0x0000003930387223 */ /* 0x000fe20000000021 */
[C---:B------:R-:W-:Y:S01]  /*0ef0*/  FFMA R123, R57.reuse, R49, R16 ;  /* 0x00000031397b7223 */ /* 0x040fe20000000010 */
[----:B------:R-:W-:Y:S01]  /*0f00*/  FFMA R33, R44, R57, R77 ;  /* 0x000000392c217223 */ /* 0x000fe2000000004d */
[C---:B------:R-:W-:Y:S01]  /*0f10*/  FFMA R111, R57.reuse, R50, R111 ;  /* 0x00000032396f7223 */ /* 0x040fe2000000006f */
[C---:B------:R-:W-:Y:S01]  /*0f20*/  FFMA R97, R57.reuse, R51, R106 ;  /* 0x0000003339617223 */ /* 0x040fe2000000006a */
[C---:B------:R-:W-:Y:S01]  /*0f30*/  FFMA R77, R57.reuse, R45, R108 ;  /* 0x0000002d394d7223 */ /* 0x040fe2000000006c */
[C---:B------:R-:W-:Y:S01]  /*0f40*/  FFMA R61, R57.reuse, R46, R61 ;  /* 0x0000002e393d7223 */ /* 0x040fe2000000003d */
[----:B------:R-:W-:Y:S01]  /*0f50*/  FFMA R16, R57, R47, R104 ;  /* 0x0000002f39107223 */ /* 0x000fe20000000068 */
[C---:B---3--:R-:W-:Y:S01]  /*0f60*/  FFMA R57, R40.reuse, R24, R69 ;  /* 0x0000001828397223 */ /* 0x048fe20000000045 */
[C---:B------:R-:W-:Y:S01]  /*0f70*/  FFMA R113, R40.reuse, R26, R71 ;  /* 0x0000001a28717223 */ /* 0x040fe20000000047 */
[C---:B------:R-:W-:Y:S01]  /*0f80*/  FFMA R104, R40.reuse, R27, R68 ;  /* 0x0000001b28687223 */ /* 0x040fe20000000044 */
[C---:B------:R-:W-:Y:S01]  /*0f90*/  FFMA R106, R40.reuse, R53, R70 ;  /* 0x00000035286a7223 */ /* 0x040fe20000000046 */
[C---:B------:R-:W-:Y:S01]  /*0fa0*/  FFMA R18, R40.reuse, R25, R18 ;  /* 0x0000001928127223 */ /* 0x040fe20000000012 */
[----:B------:R-:W3:Y:S01]  /*0fb0*/  LDS.128 R68, [R2+0xe0] ;  /* 0x0000e00002447984 */ /* 0x000ee20000000c00 */
[C---:B------:R-:W-:Y:S01]  /*0fc0*/  FFMA R79, R40.reuse, R52, R79 ;  /* 0x00000034284f7223 */ /* 0x040fe2000000004f */
[C---:B------:R-:W-:Y:S01]  /*0fd0*/  FFMA R81, R40.reuse, R54, R81 ;  /* 0x0000003628517223 */ /* 0x040fe20000000051 */
[----:B------:R-:W-:Y:S01]  /*0fe0*/  FFMA R102, R40, R55, R102 ;  /* 0x0000003728667223 */ /* 0x000fe20000000066 */
[----:B------:R-:W-:Y:S01]  /*0ff0*/  FFMA R40, R48, R41, R57 ;  /* 0x0000002930287223 */ /* 0x000fe20000000039 */
[C---:B------:R-:W-:Y:S01]  /*1000*/  FFMA R125, R41.reuse, R49, R18 ;  /* 0x00000031297d7223 */ /* 0x040fe20000000012 */
[C---:B------:R-:W-:Y:S01]  /*1010*/  FFMA R113, R41.reuse, R50, R113 ;  /* 0x0000003229717223 */ /* 0x040fe20000000071 */
[C---:B------:R-:W-:Y:S01]  /*1020*/  FFMA R99, R41.reuse, R51, R104 ;  /* 0x0000003329637223 */ /* 0x040fe20000000068 */
[----:B------:R-:W-:Y:S01]  /*1030*/  FFMA R79, R44, R41, R79 ;  /* 0x000000292c4f7223 */ /* 0x000fe2000000004f */
[C---:B------:R-:W-:Y:S01]  /*1040*/  FFMA R57, R41.reuse, R45, R106 ;  /* 0x0000002d29397223 */ /* 0x040fe2000000006a */
[C---:B------:R-:W-:Y:S01]  /*1050*/  FFMA R81, R41.reuse, R46, R81 ;  /* 0x0000002e29517223 */ /* 0x040fe20000000051 */
[----:B------:R-:W-:Y:S01]  /*1060*/  FFMA R18, R41, R47, R102 ;  /* 0x0000002f29127223 */ /* 0x000fe20000000066 */
[C---:B-1----:R-:W-:Y:S01]  /*1070*/  FFMA R41, R36.reuse, R24, R73 ;  /* 0x0000001824297223 */ /* 0x042fe20000000049 */
[C---:B------:R-:W-:Y:S01]  /*1080*/  FFMA R20, R36.reuse, R25, R20 ;  /* 0x0000001924147223 */ /* 0x040fe20000000014 */
[C---:B------:R-:W-:Y:S01]  /*1090*/  FFMA R85, R36.reuse, R52, R85 ;  /* 0x0000003424557223 */ /* 0x040fe20000000055 */
[C---:B------:R-:W-:Y:S01]  /*10a0*/  FFMA R115, R36.reuse, R26, R75 ;  /* 0x0000001a24737223 */ /* 0x040fe2000000004b */
[C---:B------:R-:W-:Y:S01]  /*10b0*/  FFMA R102, R36.reuse, R27, R72 ;  /* 0x0000001b24667223 */ /* 0x040fe20000000048 */
[C---:B------:R-:W-:Y:S01]  /*10c0*/  FFMA R104, R36.reuse, R53, R74 ;  /* 0x0000003524687223 */ /* 0x040fe2000000004a */
        /* <DEDUP_REMOVED lines=10> */
[C---:B--2---:R-:W-:Y:S01]  /*1170*/  FFMA R87, R64.reuse, R26, R87 ;  /* 0x0000001a40577223 */ /* 0x044fe20000000057 */
[C---:B------:R-:W-:Y:S01]  /*1180*/  FFMA R37, R64.reuse, R52, R96 ;  /* 0x0000003440257223 */ /* 0x040fe20000000060 */
[C---:B------:R-:W-:Y:S01]  /*1190*/  FFMA R89, R64.reuse, R24, R89 ;  /* 0x0000001840597223 */ /* 0x040fe20000000059 */
[C---:B------:R-:W-:Y:S01]  /*11a0*/  FFMA R102, R64.reuse, R25, R84 ;  /* 0x0000001940667223 */ /* 0x040fe20000000054 */
[C---:B------:R-:W-:Y:S01]  /*11b0*/  FFMA R22, R64.reuse, R27, R22 ;  /* 0x0000001b40167223 */ /* 0x040fe20000000016 */
[C---:B------:R-:W-:Y:S01]  /*11c0*/  FFMA R94, R64.reuse, R53, R94 ;  /* 0x00000035405e7223 */ /* 0x040fe2000000005e */
[C---:B------:R-:W-:Y:S01]  /*11d0*/  FFMA R96, R64.reuse, R54, R103 ;  /* 0x0000003640607223 */ /* 0x040fe20000000067 */
[----:B------:R-:W-:Y:S01]  /*11e0*/  FFMA R64, R64, R55, R98 ;  /* 0x0000003740407223 */ /* 0x000fe20000000062 */
[C---:B------:R-:W-:Y:S01]  /*11f0*/  FFMA R104, R65.reuse, R50, R87 ;  /* 0x0000003241687223 */ /* 0x040fe20000000057 */
[----:B------:R-:W1:Y:S01]  /*1200*/  LDS.128 R72, [R0+0x400] ;  /* 0x0004000000487984 */ /* 0x000e620000000c00 */
[----:B------:R-:W-:Y:S01]  /*1210*/  FFMA R84, R48, R65, R89 ;  /* 0x0000004130547223 */ /* 0x000fe20000000059 */
[C---:B------:R-:W-:Y:S01]  /*1220*/  FFMA R103, R65.reuse, R51, R22 ;  /* 0x0000003341677223 */ /* 0x040fe20000000016 */
[----:B------:R-:W-:Y:S01]  /*1230*/  FFMA R87, R44, R65, R37 ;  /* 0x000000412c577223 */ /* 0x000fe20000000025 */
        /* <DEDUP_REMOVED lines=9> */
[----:B------:R-:W2:Y:S01]  /*12d0*/  LDS.128 R24, [R0+0x410] ;  /* 0x0004100000187984 */ /* 0x000ea20000000c00 */
        /* <DEDUP_REMOVED lines=10> */
[----:B------:R-:W-:-:S02]  /*1380*/  FFMA R80, R69, R47, R80 ;  /* 0x0000002f45507223 */ /* 0x000fc40000000050 */
[----:B------:R-:W3:Y:S01]  /*1390*/  LDS.128 R44, [R0+0x600] ;  /* 0x00060000002c7984 */ /* 0x000ee20000000c00 */
[C---:B-1----:R-:W-:Y:S01]  /*13a0*/  FFMA R68, R72.reuse, R62, R60 ;  /* 0x0000003e48447223 */ /* 0x042fe2000000003c */
[C---:B------:R-:W-:Y:S01]  /*13b0*/  FFMA R64, R72.reuse, R38, R100 ;  /* 0x0000002648407223 */ /* 0x040fe20000000064 */
[----:B------:R-:W-:Y:S01]  /*13c0*/  FFMA R60, R72, R66, R84 ;  /* 0x00000042483c7223 */ /* 0x000fe20000000054 */
[-C--:B------:R-:W-:Y:S01]  /*13d0*/  FFMA R86, R66, R73.reuse, R98 ;  /* 0x0000004942567223 */ /* 0x080fe20000000062 */
[C---:B------:R-:W-:Y:S01]  /*13e0*/  FFMA R65, R72.reuse, R34, R28 ;  /* 0x0000002248417223 */ /* 0x040fe2000000001c */
[C---:B------:R-:W-:Y:S01]  /*13f0*/  FFMA R82, R72.reuse, R30, R32 ;  /* 0x0000001e48527223 */ /* 0x040fe20000000020 */
[C---:B------:R-:W-:Y:S01]  /*1400*/  FFMA R78, R72.reuse, R58, R56 ;  /* 0x0000003a484e7223 */ /* 0x040fe20000000038 */
[C---:B------:R-:W-:Y:S01]  /*1410*/  FFMA R76, R72.reuse, R42, R40 ;  /* 0x0000002a484c7223 */ /* 0x040fe20000000028 */
[----:B------:R-:W-:Y:S01]  /*1420*/  FFMA R84, R72, R70, R48 ;  /* 0x0000004648547223 */ /* 0x000fe20000000030 */
[-C--:B------:R-:W-:Y:S01]  /*1430*/  FFMA R100, R34, R74.reuse, R107 ;  /* 0x0000004a22647223 */ /* 0x080fe2000000006b */
[-C--:B------:R-:W-:Y:S01]  /*1440*/  FFMA R98, R30, R74.reuse, R105 ;  /* 0x0000004a1e627223 */ /* 0x080fe20000000069 */
[-C--:B------:R-:W-:Y:S01]  /*1450*/  FFMA R110, R62, R74.reuse, R109 ;  /* 0x0000004a3e6e7223 */ /* 0x080fe2000000006d */
[-C--:B------:R-:W-:Y:S01]  /*1460*/  FFMA R112, R58, R74.reuse, R111 ;  /* 0x0000004a3a707223 */ /* 0x080fe2000000006f */
[-C--:B------:R-:W-:Y:S01]  /*1470*/  FFMA R108, R42, R74.reuse, R113 ;  /* 0x0000004a2a6c7223 */ /* 0x080fe20000000071 */
[-C--:B------:R-:W-:Y:S01]  /*1480*/  FFMA R106, R38, R74.reuse, R115 ;  /* 0x0000004a266a7223 */ /* 0x080fe20000000073 */
[-C--:B------:R-:W-:Y:S01]  /*1490*/  FFMA R104, R66, R74.reuse, R104 ;  /* 0x0000004a42687223 */ /* 0x080fe20000000068 */
[----:B------:R-:W-:Y:S01]  /*14a0*/  FFMA R114, R70, R74, R114 ;  /* 0x0000004a46727223 */ /* 0x000fe20000000072 */
[C---:B------:R-:W-:Y:S01]  /*14b0*/  FFMA R72, R30.reuse, R73, R119 ;  /* 0x000000491e487223 */ /* 0x040fe20000000077 */
[-C--:B------:R-:W-:Y:S01]  /*14c0*/  FFMA R28, R30, R75.reuse, R91 ;  /* 0x0000004b1e1c7223 */ /* 0x080fe2000000005b */
[----:B------:R-:W-:Y:S01]  /*14d0*/  FFMA R54, R70, R75, R55 ;  /* 0x0000004b46367223 */ /* 0x000fe20000000037 */
[----:B--2---:R-:W-:Y:S01]  /*14e0*/  FFMA R69, R24, R30, R13 ;  /* 0x0000001e18457223 */ /* 0x004fe2000000000d */
[C---:B------:R-:W-:Y:S01]  /*14f0*/  FFMA R74, R30.reuse, R25, R11 ;  /* 0x000000191e4a7223 */ /* 0x040fe2000000000b */
[C---:B------:R-:W-:Y:S01]  /*1500*/  FFMA R9, R30.reuse, R26, R9 ;  /* 0x0000001a1e097223 */ /* 0x040fe20000000009 */
[----:B------:R-:W-:Y:S01]  /*1510*/  FFMA R10, R30, R27, R10 ;  /* 0x0000001b1e0a7223 */ /* 0x000fe2000000000a */
[-C--:B------:R-:W-:Y:S01]  /*1520*/  FFMA R92, R34, R73.reuse, R117 ;  /* 0x00000049225c7223 */ /* 0x080fe20000000075 */
[----:B------:R-:W-:Y:S01]  /*1530*/  FFMA R94, R62, R73, R121 ;  /* 0x000000493e5e7223 */ /* 0x000fe20000000079 */
[-C--:B------:R-:W-:Y:S01]  /*1540*/  FFMA R52, R34, R75.reuse, R93 ;  /* 0x0000004b22347223 */ /* 0x080fe2000000005d */
[----:B------:R-:W-:Y:S01]  /*1550*/  FFMA R48, R62, R75, R95 ;  /* 0x0000004b3e307223 */ /* 0x000fe2000000005f */
[----:B------:R-:W-:Y:S01]  /*1560*/  FFMA R21, R24, R34, R21 ;  /* 0x0000002218157223 */ /* 0x000fe20000000015 */
[CC--:B------:R-:W-:Y:S01]  /*1570*/  FFMA R56, R34.reuse, R25.reuse, R19 ;  /* 0x0000001922387223 */ /* 0x0c0fe20000000013 */
[----:B------:R-:W-:Y:S01]  /*1580*/  FFMA R55, R34, R26, R17 ;  /* 0x0000001a22377223 */ /* 0x000fe20000000011 */
[----:B------:R-:W-:Y:S01]  /*1590*/  FFMA R23, R24, R62, R23 ;  /* 0x0000003e18177223 */ /* 0x000fe20000000017 */
[C---:B------:R-:W-:Y:S01]  /*15a0*/  FFMA R30, R62.reuse, R25, R15 ;  /* 0x000000193e1e7223 */ /* 0x040fe2000000000f */
[----:B------:R-:W-:Y:S01]  /*15b0*/  FFMA R29, R62, R26, R29 ;  /* 0x0000001a3e1d7223 */ /* 0x000fe2000000001d */
[-C--:B------:R-:W-:Y:S01]  /*15c0*/  FFMA R34, R34, R27.reuse, R12 ;  /* 0x0000001b22227223 */ /* 0x080fe2000000000c */
[----:B------:R-:W-:Y:S01]  /*15d0*/  FFMA R62, R62, R27, R14 ;  /* 0x0000001b3e3e7223 */ /* 0x000fe2000000000e */
[-C--:B------:R-:W-:Y:S01]  /*15e0*/  FFMA R88, R38, R73.reuse, R36 ;  /* 0x0000004926587223 */ /* 0x080fe20000000024 */
[----:B------:R-:W1:Y:S01]  /*15f0*/  LDS.128 R12, [R0+0x610] ;  /* 0x00061000000c7984 */ /* 0x000e620000000c00 */
[-C--:B------:R-:W-:Y:S01]  /*1600*/  FFMA R96, R58, R73.reuse, R123 ;  /* 0x000000493a607223 */ /* 0x080fe2000000007b */
[-C--:B------:R-:W-:Y:S01]  /*1610*/  FFMA R90, R42, R73.reuse, R125 ;  /* 0x000000492a5a7223 */ /* 0x080fe2000000007d */
[----:B------:R-:W-:Y:S01]  /*1620*/  FFMA R102, R70, R73, R102 ;  /* 0x0000004946667223 */ /* 0x000fe20000000066 */
[-C--:B------:R-:W-:Y:S01]  /*1630*/  FFMA R50, R58, R75.reuse, R97 ;  /* 0x0000004b3a327223 */ /* 0x080fe20000000061 */
[-C--:B------:R-:W-:Y:S01]  /*1640*/  FFMA R40, R42, R75.reuse, R99 ;  /* 0x0000004b2a287223 */ /* 0x080fe20000000063 */
[-C--:B------:R-:W-:Y:S01]  /*1650*/  FFMA R36, R38, R75.reuse, R101 ;  /* 0x0000004b26247223 */ /* 0x080fe20000000065 */
[C---:B------:R-:W-:Y:S01]  /*1660*/  FFMA R32, R66.reuse, R75, R103 ;  /* 0x0000004b42207223 */ /* 0x040fe20000000067 */
[-C--:B------:R-:W-:Y:S01]  /*1670*/  FFMA R122, R66, R25.reuse, R37 ;  /* 0x00000019427a7223 */ /* 0x080fe20000000025 */
[-C--:B------:R-:W-:Y:S01]  /*1680*/  FFMA R116, R58, R25.reuse, R77 ;  /* 0x000000193a747223 */ /* 0x080fe2000000004d */
[-C--:B------:R-:W-:Y:S01]  /*1690*/  FFMA R118, R42, R25.reuse, R57 ;  /* 0x000000192a767223 */ /* 0x080fe20000000039 */
[----:B------:R-:W-:Y:S01]  /*16a0*/  FFMA R120, R38, R25, R85 ;  /* 0x0000001926787223 */ /* 0x000fe20000000055 */
[----:B---3--:R-:W-:Y:S01]  /*16b0*/  FFMA R37, R44, R31, R82 ;  /* 0x0000001f2c257223 */ /* 0x008fe20000000052 */
[----:B------:R-:W-:Y:S01]  /*16c0*/  FFMA R33, R24, R58, R33 ;  /* 0x0000003a18217223 */ /* 0x000fe20000000021 */
        /* <DEDUP_REMOVED lines=8> */
[C---:B------:R-:W-:Y:S01]  /*1750*/  FFMA R124, R70.reuse, R25, R51 ;  /* 0x00000019467c7223 */ /* 0x040fe20000000033 */
[C---:B------:R-:W-:Y:S01]  /*1760*/  FFMA R53, R70.reuse, R26, R53 ;  /* 0x0000001a46357223 */ /* 0x040fe20000000035 */
[----:B------:R-:W-:Y:S01]  /*1770*/  FFMA R80, R70, R27, R80 ;  /* 0x0000001b46507223 */ /* 0x000fe20000000050 */
[C---:B------:R-:W-:Y:S01]  /*1780*/  FFMA R57, R44.reuse, R63, R68 ;  /* 0x0000003f2c397223 */ /* 0x040fe20000000044 */
[C---:B------:R-:W-:Y:S01]  /*1790*/  FFMA R73, R44.reuse, R59, R78 ;  /* 0x0000003b2c497223 */ /* 0x040fe2000000004e */
[C---:B------:R-:W-:Y:S01]  /*17a0*/  FFMA R75, R44.reuse, R43, R76 ;  /* 0x0000002b2c4b7223 */ /* 0x040fe2000000004c */
[C---:B------:R-:W-:Y:S01]  /*17b0*/  FFMA R77, R44.reuse, R39, R64 ;  /* 0x000000272c4d7223 */ /* 0x040fe20000000040 */
[----:B------:R-:W-:Y:S01]  /*17c0*/  FFMA R85, R44, R67, R60 ;  /* 0x000000432c557223 */ /* 0x000fe2000000003c */
[C---:B------:R-:W-:Y:S01]  /*17d0*/  FFMA R82, R35.reuse, R47, R52 ;  /* 0x0000002f23527223 */ /* 0x040fe20000000034 */
[-C--:B------:R-:W-:Y:S01]  /*17e0*/  FFMA R58, R58, R27.reuse, R16 ;  /* 0x0000001b3a3a7223 */ /* 0x080fe20000000010 */
[-C--:B------:R-:W-:Y:S01]  /*17f0*/  FFMA R42, R42, R27.reuse, R18 ;  /* 0x0000001b2a2a7223 */ /* 0x080fe20000000012 */
[-C--:B------:R-:W-:Y:S01]  /*1800*/  FFMA R38, R38, R27.reuse, R20 ;  /* 0x0000001b26267223 */ /* 0x080fe20000000014 */
[----:B------:R-:W-:Y:S01]  /*1810*/  FFMA R66, R66, R27, R22 ;  /* 0x0000001b42427223 */ /* 0x000fe20000000016 */
        /* <DEDUP_REMOVED lines=24> */
[----:B------:R-:W-:Y:S01]  /*19a0*/  FFMA R76, R71, R47, R54 ;  /* 0x0000002f474c7223 */ /* 0x000fe20000000036 */
[----:B------:R-:W-:Y:S01]  /*19b0*/  LDS.128 R16, [R2+0x10] ;  /* 0x0000100002107984 */ /* 0x000fe20000000c00 */
[-C--:B-1----:R-:W-:Y:S01]  /*19c0*/  FFMA R111, R31, R14.reuse, R9 ;  /* 0x0000000e1f6f7223 */ /* 0x082fe20000000009 */
[C---:B------:R-:W-:Y:S01]  /*19d0*/  FFMA R109, R12.reuse, R35, R21 ;  /* 0x000000230c6d7223 */ /* 0x040fe20000000015 */
[C---:B------:R-:W-:Y:S01]  /*19e0*/  FFMA R9, R12.reuse, R63, R23 ;  /* 0x0000003f0c097223 */ /* 0x040fe20000000017 */
[----:B------:R-:W1:Y:S01]  /*19f0*/  LDS.128 R24, [R0+0x800] ;  /* 0x0008000000187984 */ /* 0x000e620000000c00 */
[C---:B------:R-:W-:Y:S01]  /*1a00*/  FFMA R56, R35.reuse, R13, R56 ;  /* 0x0000000d23387223 */ /* 0x040fe20000000038 */
[CC--:B------:R-:W-:Y:S01]  /*1a10*/  FFMA R55, R35.reuse, R14.reuse, R55 ;  /* 0x0000000e23377223 */ /* 0x0c0fe20000000037 */
[-C--:B------:R-:W-:Y:S01]  /*1a20*/  FFMA R36, R35, R15.reuse, R34 ;  /* 0x0000000f23247223 */ /* 0x080fe20000000022 */
[----:B------:R-:W2:Y:S01]  /*1a30*/  LDS.128 R44, [R0+0x810] ;  /* 0x00081000002c7984 */ /* 0x000ea20000000c00 */
[----:B------:R-:W-:Y:S01]  /*1a40*/  FFMA R54, R31, R15, R10 ;  /* 0x0000000f1f367223 */ /* 0x000fe2000000000a */
[C---:B------:R-:W-:Y:S01]  /*1a50*/  FFMA R10, R63.reuse, R13, R30 ;  /* 0x0000000d3f0a7223 */ /* 0x040fe2000000001e */
[CC--:B------:R-:W-:Y:S01]  /*1a60*/  FFMA R113, R63.reuse, R14.reuse, R29 ;  /* 0x0000000e3f717223 */ /* 0x0c0fe2000000001d */
[----:B------:R-:W3:Y:S01]  /*1a70*/  LDS.128 R48, [R2+0x30] ;  /* 0x0000300002307984 */ /* 0x000ee20000000c00 */
[----:B------:R-:W-:Y:S01]  /*1a80*/  FFMA R62, R63, R15, R62 ;  /* 0x0000000f3f3e7223 */ /* 0x000fe2000000003e */
[C---:B------:R-:W-:Y:S01]  /*1a90*/  FFMA R69, R12.reuse, R31, R69 ;  /* 0x0000001f0c457223 */ /* 0x040fe20000000045 */
[----:B------:R-:W-:Y:S01]  /*1aa0*/  FFMA R74, R31, R13, R74 ;  /* 0x0000000d1f4a7223 */ /* 0x000fe2000000004a */
[----:B------:R-:W4:Y:S01]  /*1ab0*/  LDS.128 R20, [R2+0x50] ;  /* 0x0000500002147984 */ /* 0x000f220000000c00 */
[C---:B------:R-:W-:Y:S01]  /*1ac0*/  FFMA R63, R12.reuse, R59, R33 ;  /* 0x0000003b0c3f7223 */ /* 0x040fe20000000021 */
[C---:B------:R-:W-:Y:S01]  /*1ad0*/  FFMA R116, R59.reuse, R13, R116 ;  /* 0x0000000d3b747223 */ /* 0x040fe20000000074 */
[CC--:B------:R-:W-:Y:S01]  /*1ae0*/  FFMA R61, R59.reuse, R14.reuse, R61 ;  /* 0x0000000e3b3d7223 */ /* 0x0c0fe2000000003d */
[----:B------:R-:W-:Y:S01]  /*1af0*/  FFMA R58, R59, R15, R58 ;  /* 0x0000000f3b3a7223 */ /* 0x000fe2000000003a */
        /* <DEDUP_REMOVED lines=8> */
[----:B------:R-:W5:Y:S01]  /*1b80*/  LDS.128 R28, [R2+0x70] ;  /* 0x00007000021c7984 */ /* 0x000f620000000c00 */
[C---:B------:R-:W-:Y:S01]  /*1b90*/  FFMA R59, R12.reuse, R39, R41 ;  /* 0x000000270c3b7223 */ /* 0x040fe20000000029 */
[C---:B------:R-:W-:Y:S01]  /*1ba0*/  FFMA R120, R39.reuse, R13, R120 ;  /* 0x0000000d27787223 */ /* 0x040fe20000000078 */
[CC--:B------:R-:W-:Y:S01]  /*1bb0*/  FFMA R83, R39.reuse, R14.reuse, R83 ;  /* 0x0000000e27537223 */ /* 0x0c0fe20000000053 */
[----:B------:R-:W-:Y:S01]  /*1bc0*/  FFMA R98, R39, R15, R38 ;  /* 0x0000000f27627223 */ /* 0x000fe20000000026 */
[----:B------:R-:W-:Y:S01]  /*1bd0*/  FFMA R11, R12, R71, R11 ;  /* 0x000000470c0b7223 */ /* 0x000fe2000000000b */
[----:B------:R-:W5:Y:S01]  /*1be0*/  LDS.128 R32, [R2+0x90] ;  /* 0x0000900002207984 */ /* 0x000f620000000c00 */
[C---:B------:R-:W-:Y:S01]  /*1bf0*/  FFMA R124, R71.reuse, R13, R124 ;  /* 0x0000000d477c7223 */ /* 0x040fe2000000007c */
[C---:B------:R-:W-:Y:S01]  /*1c00*/  FFMA R67, R71.reuse, R14, R53 ;  /* 0x0000000e47437223 */ /* 0x040fe20000000035 */
[----:B------:R-:W-:Y:S01]  /*1c10*/  FFMA R80, R71, R15, R80 ;  /* 0x0000000f47507223 */ /* 0x000fe20000000050 */
[----:B------:R-:W-:Y:S04]  /*1c20*/  LDS.128 R40, [R2+0xd0] ;  /* 0x0000d00002287984 */ /* 0x000fe80000000c00 */
[----:B------:R-:W5:Y:S01]  /*1c30*/  LDS.128 R12, [R2+0xb0] ;  /* 0x0000b000020c7984 */ /* 0x000f620000000c00 */
[C---:B-1----:R-:W-:Y:S01]  /*1c40*/  FFMA R65, R16.reuse, R24, R65 ;  /* 0x0000001810417223 */ /* 0x042fe20000000041 */
[C---:B------:R-:W-:Y:S01]  /*1c50*/  FFMA R92, R16.reuse, R25, R92 ;  /* 0x00000019105c7223 */ /* 0x040fe2000000005c */
[C---:B------:R-:W-:Y:S01]  /*1c60*/  FFMA R100, R16.reuse, R26, R107 ;  /* 0x0000001a10647223 */ /* 0x040fe2000000006b */
[C---:B------:R-:W-:Y:S01]  /*1c70*/  FFMA R82, R16.reuse, R27, R82 ;  /* 0x0000001b10527223 */ /* 0x040fe20000000052 */
[C---:B--2---:R-:W-:Y:S01]  /*1c80*/  FFMA R109, R16.reuse, R44, R109 ;  /* 0x0000002c106d7223 */ /* 0x044fe2000000006d */
[C---:B------:R-:W-:Y:S01]  /*1c90*/  FFMA R104, R16.reuse, R45, R56 ;  /* 0x0000002d10687223 */ /* 0x040fe20000000038 */
[C---:B------:R-:W-:Y:S01]  /*1ca0*/  FFMA R71, R16.reuse, R46, R55 ;  /* 0x0000002e10477223 */ /* 0x040fe20000000037 */
[----:B------:R-:W-:Y:S01]  /*1cb0*/  FFMA R16, R16, R47, R36 ;  /* 0x0000002f10107223 */ /* 0x000fe20000000024 */
[C---:B---3--:R-:W-:Y:S01]  /*1cc0*/  FFMA R106, R48.reuse, R24, R37 ;  /* 0x00000018306a7223 */ /* 0x048fe20000000025 */
[C---:B------:R-:W-:Y:S01]  /*1cd0*/  FFMA R72, R48.reuse, R25, R72 ;  /* 0x0000001930487223 */ /* 0x040fe20000000048 */
[----:B------:R1:W2:Y:S01]  /*1ce0*/  LDS.128 R36, [R2+0xf0] ;  /* 0x0000f00002247984 */ /* 0x0002a20000000c00 */
[C---:B------:R-:W-:Y:S01]  /*1cf0*/  FFMA R108, R48.reuse, R26, R105 ;  /* 0x0000001a306c7223 */ /* 0x040fe20000000069 */
[C---:B------:R-:W-:Y:S01]  /*1d00*/  FFMA R78, R48.reuse, R27, R78 ;  /* 0x0000001b304e7223 */ /* 0x040fe2000000004e */
[C---:B------:R-:W-:Y:S01]  /*1d10*/  FFMA R69, R48.reuse, R44, R69 ;  /* 0x0000002c30457223 */ /* 0x040fe20000000045 */
[C---:B------:R-:W-:Y:S01]  /*1d20*/  FFMA R74, R48.reuse, R45, R74 ;  /* 0x0000002d304a7223 */ /* 0x040fe2000000004a */
[----:B------:R-:W-:Y:S01]  /*1d30*/  FFMA R111, R48, R46, R111 ;  /* 0x0000002e306f7223 */ /* 0x000fe2000000006f */
[----:B----4-:R-:W-:Y:S01]  /*1d40*/  FFMA R112, R20, R25, R94 ;  /* 0x0000001914707223 */ /* 0x010fe2000000005e */
[----:B------:R-:W-:Y:S01]  /*1d50*/  FFMA R48, R48, R47, R54 ;  /* 0x0000002f30307223 */ /* 0x000fe20000000036 */
[C---:B------:R-:W-:Y:S01]  /*1d60*/  FFMA R94, R20.reuse, R27, R52 ;  /* 0x0000001b145e7223 */ /* 0x040fe20000000034 */
[C---:B------:R-:W-:Y:S01]  /*1d70*/  FFMA R110, R20.reuse, R24, R57 ;  /* 0x00000018146e7223 */ /* 0x040fe20000000039 */
[----:B------:R-:W3:Y:S01]  /*1d80*/  LDS.128 R52, [R0+0xa00] ;  /* 0x000a000000347984 */ /* 0x000ee20000000c00 */
[C---:B------:R-:W-:Y:S01]  /*1d90*/  FFMA R114, R20.reuse, R26, R101 ;  /* 0x0000001a14727223 */ /* 0x040fe20000000065 */
[C---:B------:R-:W-:Y:S01]  /*1da0*/  FFMA R9, R20.reuse, R44, R9 ;  /* 0x0000002c14097223 */ /* 0x040fe20000000009 */
[C---:B------:R-:W-:Y:S01]  /*1db0*/  FFMA R10, R20.reuse, R45, R10 ;  /* 0x0000002d140a7223 */ /* 0x040fe2000000000a */
[C---:B------:R-:W-:Y:S01]  /*1dc0*/  FFMA R113, R20.reuse, R46, R113 ;  /* 0x0000002e14717223 */ /* 0x040fe20000000071 */
[----:B------:R-:W-:Y:S01]  /*1dd0*/  FFMA R62, R20, R47, R62 ;  /* 0x0000002f143e7223 */ /* 0x000fe2000000003e */
[C---:B-----5:R-:W-:Y:S01]  /*1de0*/  FFMA R20, R28.reuse, R24, R73 ;  /* 0x000000181c147223 */ /* 0x060fe20000000049 */
[C---:B------:R-:W-:Y:S01]  /*1df0*/  FFMA R96, R28.reuse, R25, R96 ;  /* 0x000000191c607223 */ /* 0x040fe20000000060 */
[C---:B-1----:R-:W-:Y:S01]  /*1e00*/  FFMA R2, R28.reuse, R26, R93 ;  /* 0x0000001a1c027223 */ /* 0x042fe2000000005d */
[C---:B------:R-:W-:Y:S01]  /*1e10*/  FFMA R60, R28.reuse, R27, R60 ;  /* 0x0000001b1c3c7223 */ /* 0x040fe2000000003c */
[C---:B------:R-:W-:Y:S01]  /*1e20*/  FFMA R63, R28.reuse, R44, R63 ;  /* 0x0000002c1c3f7223 */ /* 0x040fe2000000003f */
[C---:B------:R-:W-:Y:S01]  /*1e30*/  FFMA R116, R28.reuse, R45, R116 ;  /* 0x0000002d1c747223 */ /* 0x040fe20000000074 */
[----:B------:R-:W-:Y:S01]  /*1e40*/  FFMA R61, R28, R46, R61 ;  /* 0x0000002e1c3d7223 */ /* 0x000fe2000000003d */
[C---:B------:R-:W-:Y:S01]  /*1e50*/  FFMA R75, R32.reuse, R24, R75 ;  /* 0x00000018204b7223 */ /* 0x040fe2000000004b */
[C---:B------:R-:W-:Y:S01]  /*1e60*/  FFMA R90, R32.reuse, R25, R90 ;  /* 0x00000019205a7223 */ /* 0x040fe2000000005a */
[C---:B------:R-:W-:Y:S01]  /*1e70*/  FFMA R95, R32.reuse, R26, R95 ;  /* 0x0000001a205f7223 */ /* 0x040fe2000000005f */
[C---:B------:R-:W-:Y:S01]  /*1e80*/  FFMA R64, R32.reuse, R27, R64 ;  /* 0x0000001b20407223 */ /* 0x040fe20000000040 */
[C---:B------:R-:W-:Y:S01]  /*1e90*/  FFMA R79, R32.reuse, R44, R79 ;  /* 0x0000002c204f7223 */ /* 0x040fe2000000004f */
[C---:B------:R-:W-:Y:S01]  /*1ea0*/  FFMA R118, R32.reuse, R45, R118 ;  /* 0x0000002d20767223 */ /* 0x040fe20000000076 */
[C---:B------:R-:W-:Y:S01]  /*1eb0*/  FFMA R81, R32.reuse, R46, R81 ;  /* 0x0000002e20517223 */ /* 0x040fe20000000051 */
[-C--:B------:R-:W-:Y:S01]  /*1ec0*/  FFMA R84, R32, R47.reuse, R84 ;  /* 0x0000002f20547223 */ /* 0x080fe20000000054 */
        /* <DEDUP_REMOVED lines=10> */
[----:B------:R-:W-:Y:S01]  /*1f70*/  FFMA R12, R40, R26, R99 ;  /* 0x0000001a280c7223 */ /* 0x000fe20000000063 */
[----:B------:R-:W1:Y:S01]  /*1f80*/  LDS.128 R56, [R0+0xa10] ;  /* 0x000a100000387984 */ /* 0x000e620000000c00 */
[C---:B--2---:R-:W-:Y:S01]  /*1f90*/  FFMA R24, R36.reuse, R24, R91 ;  /* 0x0000001824187223 */ /* 0x044fe2000000005b */
[----:B------:R-:W-:Y:S01]  /*1fa0*/  FFMA R26, R36, R26, R103 ;  /* 0x0000001a241a7223 */ /* 0x000fe20000000067 */
[C---:B------:R-:W-:Y:S01]  /*1fb0*/  FFMA R86, R40.reuse, R25, R86 ;  /* 0x0000001928567223 */ /* 0x040fe20000000056 */
[----:B------:R-:W-:Y:S01]  /*1fc0*/  FFMA R70, R40, R27, R70 ;  /* 0x0000001b28467223 */ /* 0x000fe20000000046 */
[C---:B------:R-:W-:Y:S01]  /*1fd0*/  FFMA R102, R36.reuse, R25, R102 ;  /* 0x0000001924667223 */ /* 0x040fe20000000066 */
[----:B------:R-:W-:Y:S01]  /*1fe0*/  FFMA R76, R36, R27, R76 ;  /* 0x0000001b244c7223 */ /* 0x000fe2000000004c */
[----:B------:R-:W-:Y:S01]  /*1ff0*/  FFMA R122, R40, R45, R122 ;  /* 0x0000002d287a7223 */ /* 0x000fe2000000007a */
[C---:B---3--:R-:W-:Y:S01]  /*2000*/  FFMA R85, R52.reuse, R33, R75 ;  /* 0x0000002134557223 */ /* 0x048fe2000000004b */
[C---:B------:R-:W-:Y:S01]  /*2010*/  FFMA R91, R52.reuse, R29, R20 ;  /* 0x0000001d345b7223 */ /* 0x040fe20000000014 */
[C---:B------:R-:W-:Y:S01]  /*2020*/  FFMA R75, R52.reuse, R41, R93 ;  /* 0x00000029344b7223 */ /* 0x040fe2000000005d */
[----:B------:R-:W-:Y:S01]  /*2030*/  FFMA R93, R52, R37, R24 ;  /* 0x00000025345d7223 */ /* 0x000fe20000000018 */
[-C--:B------:R-:W-:Y:S01]  /*2040*/  FFMA R20, R37, R54.reuse, R26 ;  /* 0x0000003625147223 */ /* 0x080fe2000000001a */
[----:B------:R-:W-:Y:S01]  /*2050*/  FFMA R125, R29, R54, R2 ;  /* 0x000000361d7d7223 */ /* 0x000fe20000000002 */
[----:B------:R-:W2:Y:S01]  /*2060*/  LDS.128 R24, [R0+0xc00] ;  /* 0x000c000000187984 */ /* 0x000ea20000000c00 */
[----:B------:R-:W-:Y:S01]  /*2070*/  FFMA R66, R40, R47, R66 ;  /* 0x0000002f28427223 */ /* 0x000fe20000000042 */
[C---:B------:R-:W-:Y:S01]  /*2080*/  FFMA R11, R36.reuse, R44, R11 ;  /* 0x0000002c240b7223 */ /* 0x040fe2000000000b */
[C---:B------:R-:W-:Y:S01]  /*2090*/  FFMA R124, R36.reuse, R45, R124 ;  /* 0x0000002d247c7223 */ /* 0x040fe2000000007c */
[C---:B------:R-:W-:Y:S01]  /*20a0*/  FFMA R67, R36.reuse, R46, R67 ;  /* 0x0000002e24437223 */ /* 0x040fe20000000043 */
[----:B------:R-:W-:Y:S01]  /*20b0*/  FFMA R80, R36, R47, R80 ;  /* 0x0000002f24507223 */ /* 0x000fe20000000050 */
[-C--:B------:R-:W-:Y:S01]  /*20c0*/  FFMA R2, R33, R54.reuse, R95 ;  /* 0x0000003621027223 */ /* 0x080fe2000000005f */
        /* <DEDUP_REMOVED lines=25> */
[C---:B-1----:R-:W-:Y:S01]  /*2260*/  FFMA R109, R56.reuse, R17, R109 ;  /* 0x00000011386d7223 */ /* 0x042fe2000000006d */
[----:B------:R-:W1:Y:S01]  /*2270*/  LDS.128 R52, [R0+0xc10] ;  /* 0x000c100000347984 */ /* 0x000e620000000c00 */
[C---:B------:R-:W-:Y:S01]  /*2280*/  FFMA R104, R17.reuse, R57, R104 ;  /* 0x0000003911687223 */ /* 0x040fe20000000068 */
[CC--:B------:R-:W-:Y:S01]  /*2290*/  FFMA R71, R17.reuse, R58.reuse, R71 ;  /* 0x0000003a11477223 */ /* 0x0c0fe20000000047 */
[----:B------:R-:W-:Y:S01]  /*22a0*/  FFMA R16, R17, R59, R16 ;  /* 0x0000003b11107223 */ /* 0x000fe20000000010 */
[C---:B------:R-:W-:Y:S01]  /*22b0*/  FFMA R69, R56.reuse, R49, R69 ;  /* 0x0000003138457223 */ /* 0x040fe20000000045 */
[C---:B------:R-:W-:Y:S01]  /*22c0*/  FFMA R17, R49.reuse, R57, R74 ;  /* 0x0000003931117223 */ /* 0x040fe2000000004a */
[CC--:B------:R-:W-:Y:S01]  /*22d0*/  FFMA R111, R49.reuse, R58.reuse, R111 ;  /* 0x0000003a316f7223 */ /* 0x0c0fe2000000006f */
[----:B------:R-:W-:Y:S01]  /*22e0*/  FFMA R48, R49, R59, R48 ;  /* 0x0000003b31307223 */ /* 0x000fe20000000030 */
        /* <DEDUP_REMOVED lines=20> */
[-C--:B------:R-:W-:Y:S01]  /*2430*/  FFMA R89, R41, R58.reuse, R89 ;  /* 0x0000003a29597223 */ /* 0x080fe20000000059 */
[----:B------:R-:W-:Y:S01]  /*2440*/  FFMA R11, R56, R37, R11 ;  /* 0x00000025380b7223 */ /* 0x000fe2000000000b */
[C---:B------:R-:W-:Y:S01]  /*2450*/  FFMA R57, R37.reuse, R57, R124 ;  /* 0x0000003925397223 */ /* 0x040fe2000000007c */
[----:B------:R-:W-:Y:S01]  /*2460*/  FFMA R67, R37, R58, R67 ;  /* 0x0000003a25437223 */ /* 0x000fe20000000043 */
[C---:B--2---:R-:W-:Y:S01]  /*2470*/  FFMA R10, R24.reuse, R50, R45 ;  /* 0x00000032180a7223 */ /* 0x044fe2000000002d */
[----:B------:R-:W-:Y:S01]  /*2480*/  FFMA R74, R24, R22, R47 ;  /* 0x00000016184a7223 */ /* 0x000fe2000000002f */
[----:B------:R-:W-:Y:S01]  /*2490*/  FFMA R122, R30, R27, R60 ;  /* 0x0000001b1e7a7223 */ /* 0x000fe2000000003c */
[C---:B------:R-:W-:Y:S01]  /*24a0*/  FFMA R65, R24.reuse, R18, R65 ;  /* 0x0000001218417223 */ /* 0x040fe20000000041 */
        /* <DEDUP_REMOVED lines=21> */
[----:B------:R-:W2:Y:S01]  /*2600*/  LDS.128 R44, [R0+0xe00] ;  /* 0x000e0000002c7984 */ /* 0x000ea20000000c00 */
[-C--:B------:R-:W-:Y:S01]  /*2610*/  FFMA R116, R18, R27.reuse, R95 ;  /* 0x0000001b12747223 */ /* 0x080fe2000000005f */
[-C--:B------:R-:W-:Y:S01]  /*2620*/  FFMA R118, R50, R27.reuse, R78 ;  /* 0x0000001b32767223 */ /* 0x080fe2000000004e */
[-C--:B------:R-:W-:Y:S01]  /*2630*/  FFMA R94, R22, R27.reuse, R94 ;  /* 0x0000001b165e7223 */ /* 0x080fe2000000005e */
[-C--:B------:R-:W-:Y:S01]  /*2640*/  FFMA R120, R34, R27.reuse, R64 ;  /* 0x0000001b22787223 */ /* 0x080fe20000000040 */
[-C--:B------:R-:W-:Y:S01]  /*2650*/  FFMA R60, R14, R27.reuse, R68 ;  /* 0x0000001b0e3c7223 */ /* 0x080fe20000000044 */
[-C--:B------:R-:W-:Y:S01]  /*2660*/  FFMA R70, R42, R27.reuse, R70 ;  /* 0x0000001b2a467223 */ /* 0x080fe20000000046 */
[----:B------:R-:W-:Y:S01]  /*2670*/  FFMA R124, R38, R27, R36 ;  /* 0x0000001b267c7223 */ /* 0x000fe20000000024 */
[----:B-1----:R-:W-:Y:S01]  /*2680*/  FFMA R77, R52, R50, R69 ;  /* 0x00000032344d7223 */ /* 0x002fe20000000045 */
[----:B------:R1:W3:Y:S01]  /*2690*/  LDS.128 R24, [R0+0xe10] ;  /* 0x000e100000187984 */ /* 0x0002e20000000c00 */
[C---:B------:R-:W-:Y:S01]  /*26a0*/  FFMA R17, R50.reuse, R53, R17 ;  /* 0x0000003532117223 */ /* 0x040fe20000000011 */
[C---:B------:R-:W-:Y:S01]  /*26b0*/  FFMA R111, R50.reuse, R54, R111 ;  /* 0x00000036326f7223 */ /* 0x040fe2000000006f */
[----:B------:R-:W-:Y:S01]  /*26c0*/  FFMA R48, R50, R55, R48 ;  /* 0x0000003732307223 */ /* 0x000fe20000000030 */
[-C--:B------:R-:W-:Y:S01]  /*26d0*/  FFMA R50, R22, R53.reuse, R49 ;  /* 0x0000003516327223 */ /* 0x080fe20000000031 */
[----:B------:R-:W-:Y:S01]  /*26e0*/  FFMA R63, R52, R30, R63 ;  /* 0x0000001e343f7223 */ /* 0x000fe2000000003f */
[C---:B------:R-:W-:Y:S01]  /*26f0*/  FFMA R49, R30.reuse, R53, R21 ;  /* 0x000000351e317223 */ /* 0x040fe20000000015 */
[C---:B------:R-:W-:Y:S01]  /*2700*/  FFMA R61, R30.reuse, R54, R61 ;  /* 0x000000361e3d7223 */ /* 0x040fe2000000003d */
[----:B------:R-:W-:Y:S01]  /*2710*/  FFMA R30, R30, R55, R28 ;  /* 0x000000371e1e7223 */ /* 0x000fe2000000001c */
[-C--:B------:R-:W-:Y:S01]  /*2720*/  FFMA R66, R41, R59.reuse, R66 ;  /* 0x0000003b29427223 */ /* 0x080fe20000000042 */
[----:B------:R-:W-:Y:S01]  /*2730*/  FFMA R80, R37, R59, R80 ;  /* 0x0000003b25507223 */ /* 0x000fe20000000050 */
[----:B------:R-:W-:Y:S01]  /*2740*/  FFMA R79, R52, R34, R79 ;  /* 0x00000022344f7223 */ /* 0x000fe2000000004f */
[C---:B------:R-:W-:Y:S01]  /*2750*/  FFMA R28, R34.reuse, R53, R29 ;  /* 0x00000035221c7223 */ /* 0x040fe2000000001d */
[C---:B------:R-:W-:Y:S01]  /*2760*/  FFMA R81, R34.reuse, R54, R81 ;  /* 0x0000003622517223 */ /* 0x040fe20000000051 */
[----:B------:R-:W-:Y:S01]  /*2770*/  FFMA R91, R34, R55, R84 ;  /* 0x00000037225b7223 */ /* 0x000fe20000000054 */
[C---:B------:R-:W-:Y:S01]  /*2780*/  FFMA R109, R52.reuse, R18, R109 ;  /* 0x00000012346d7223 */ /* 0x040fe2000000006d */
[C---:B------:R-:W-:Y:S01]  /*2790*/  FFMA R85, R52.reuse, R22, R9 ;  /* 0x0000001634557223 */ /* 0x040fe20000000009 */
[----:B------:R-:W-:Y:S01]  /*27a0*/  FFMA R29, R52, R14, R73 ;  /* 0x0000000e341d7223 */ /* 0x000fe20000000049 */
[-C--:B------:R-:W-:Y:S01]  /*27b0*/  FFMA R34, R14, R53.reuse, R33 ;  /* 0x000000350e227223 */ /* 0x080fe20000000021 */
[C---:B------:R-:W-:Y:S01]  /*27c0*/  FFMA R93, R52.reuse, R42, R87 ;  /* 0x0000002a345d7223 */ /* 0x040fe20000000057 */
[----:B------:R-:W-:Y:S01]  /*27d0*/  FFMA R101, R52, R38, R11 ;  /* 0x0000002634657223 */ /* 0x000fe2000000000b */
[C---:B------:R-:W-:Y:S01]  /*27e0*/  FFMA R104, R18.reuse, R53, R104 ;  /* 0x0000003512687223 */ /* 0x040fe20000000068 */
[CC--:B------:R-:W-:Y:S01]  /*27f0*/  FFMA R41, R18.reuse, R54.reuse, R71 ;  /* 0x0000003612297223 */ /* 0x0c0fe20000000047 */
[----:B------:R-:W-:Y:S01]  /*2800*/  FFMA R59, R18, R55, R16 ;  /* 0x00000037123b7223 */ /* 0x000fe20000000010 */
[-C--:B------:R-:W-:Y:S01]  /*2810*/  FFMA R33, R42, R53.reuse, R13 ;  /* 0x000000352a217223 */ /* 0x080fe2000000000d */
[----:B------:R-:W-:Y:S01]  /*2820*/  FFMA R52, R38, R53, R57 ;  /* 0x0000003526347223 */ /* 0x000fe20000000039 */
[-C--:B------:R-:W-:Y:S01]  /*2830*/  FFMA R113, R22, R54.reuse, R113 ;  /* 0x0000003616717223 */ /* 0x080fe20000000071 */
[CC--:B------:R-:W-:Y:S01]  /*2840*/  FFMA R83, R14.reuse, R54.reuse, R83 ;  /* 0x000000360e537223 */ /* 0x0c0fe20000000053 */
[-C--:B------:R-:W-:Y:S01]  /*2850*/  FFMA R98, R14, R55.reuse, R98 ;  /* 0x000000370e627223 */ /* 0x080fe20000000062 */
[-C--:B------:R-:W-:Y:S01]  /*2860*/  FFMA R103, R42, R54.reuse, R89 ;  /* 0x000000362a677223 */ /* 0x080fe20000000059 */
[----:B------:R-:W-:Y:S01]  /*2870*/  FFMA R53, R38, R54, R67 ;  /* 0x0000003626357223 */ /* 0x000fe20000000043 */
[-C--:B------:R-:W-:Y:S01]  /*2880*/  FFMA R62, R22, R55.reuse, R62 ;  /* 0x00000037163e7223 */ /* 0x080fe2000000003e */
[-C--:B------:R-:W-:Y:S01]  /*2890*/  FFMA R42, R42, R55.reuse, R66 ;  /* 0x000000372a2a7223 */ /* 0x080fe20000000042 */
[----:B------:R-:W-:Y:S01]  /*28a0*/  FFMA R54, R38, R55, R80 ;  /* 0x0000003726367223 */ /* 0x000fe20000000050 */
[----:B------:R-:W-:-:S04]  /*28b0*/  DEPBAR.LE SB0, 0x0 ;  /* 0x000080000000791a */ /* 0x000fc80000000000 */
[----:B-1----:R-:W-:Y:S02]  /*28c0*/  IMAD.U32 R0, RZ, RZ, UR7 ;  /* 0x00000007ff007e24 */ /* 0x002fe4000f8e00ff */
[C---:B--2---:R-:W-:Y:S01]  /*28d0*/  FFMA R73, R44.reuse, R15, R56 ;  /* 0x0000000f2c497223 */ /* 0x044fe20000000038 */
[-C--:B------:R-:W-:Y:S01]  /*28e0*/  FFMA R87, R43, R46.reuse, R12 ;  /* 0x0000002e2b577223 */ /* 0x080fe2000000000c */
[C---:B------:R-:W-:Y:S01]  /*28f0*/  FFMA R11, R44.reuse, R19, R65 ;  /* 0x000000132c0b7223 */ /* 0x040fe20000000041 */
[----:B------:R-:W-:Y:S01]  /*2900*/  FFMA R9, R44, R51, R10 ;  /* 0x000000332c097223 */ /* 0x000fe2000000000a */
[-C--:B------:R-:W-:Y:S01]  /*2910*/  FFMA R38, R19, R45.reuse, R82 ;  /* 0x0000002d13267223 */ /* 0x080fe20000000052 */
[----:B------:R-:W-:Y:S01]  /*2920*/  FFMA R14, R23, R45, R100 ;  /* 0x0000002d170e7223 */ /* 0x000fe20000000064 */
[C---:B------:R-:W-:Y:S01]  /*2930*/  FFMA R21, R19.reuse, R46, R106 ;  /* 0x0000002e13157223 */ /* 0x040fe2000000006a */
[C---:B------:R-:W-:Y:S01]  /*2940*/  FFMA R116, R19.reuse, R47, R116 ;  /* 0x0000002f13747223 */ /* 0x040fe20000000074 */
[----:B---3--:R-:W-:Y:S01]  /*2950*/  FFMA R109, R24, R19, R109 ;  /* 0x00000013186d7223 */ /* 0x008fe2000000006d */
[C---:B------:R-:W-:Y:S01]  /*2960*/  FFMA R12, R19.reuse, R25, R104 ;  /* 0x00000019130c7223 */ /* 0x040fe20000000068 */
[C---:B------:R-:W-:Y:S01]  /*2970*/  FFMA R41, R19.reuse, R26, R41 ;  /* 0x0000001a13297223 */ /* 0x040fe20000000029 */
[----:B------:R-:W-:Y:S01]  /*2980*/  FFMA R56, R19, R27, R59 ;  /* 0x0000001b13387223 */ /* 0x000fe2000000003b */
        /* <DEDUP_REMOVED lines=12> */
[----:B------:R-:W-:Y:S01]  /*2a50*/  FFMA R22, R43, R47, R70 ;  /* 0x0000002f2b167223 */ /* 0x000fe20000000046 */
[C---:B------:R-:W-:Y:S01]  /*2a60*/  FFMA R19, R24.reuse, R51, R77 ;  /* 0x0000003318137223 */ /* 0x040fe2000000004d */
[----:B------:R-:W-:Y:S01]  /*2a70*/  FFMA R99, R24, R23, R85 ;  /* 0x0000001718637223 */ /* 0x000fe20000000055 */
[----:B------:R-:W-:Y:S01]  /*2a80*/  FFMA R100, R15, R27, R98 ;  /* 0x0000001b0f647223 */ /* 0x000fe20000000062 */
[C---:B------:R-:W-:Y:S01]  /*2a90*/  FFMA R69, R44.reuse, R35, R58 ;  /* 0x000000232c457223 */ /* 0x040fe2000000003a */
[----:B------:R-:W-:Y:S01]  /*2aa0*/  FFMA R76, R44, R39, R76 ;  /* 0x000000272c4c7223 */ /* 0x000fe2000000004c */
        /* <DEDUP_REMOVED lines=9> */
[C---:B------:R-:W-:Y:S01]  /*2b40*/  FFMA R40, R51.reuse, R25, R17 ;  /* 0x0000001933287223 */ /* 0x040fe20000000011 */
[CC--:B------:R-:W-:Y:S01]  /*2b50*/  FFMA R111, R51.reuse, R26.reuse, R111 ;  /* 0x0000001a336f7223 */ /* 0x0c0fe2000000006f */
[----:B------:R-:W-:Y:S01]  /*2b60*/  FFMA R110, R51, R27, R48 ;  /* 0x0000001b336e7223 */ /* 0x000fe20000000030 */
        /* <DEDUP_REMOVED lines=22> */
[----:B------:R-:W-:Y:S01]  /*2cd0*/  IMAD R3, R0, 0x8, R3 ;  /* 0x0000000800037824 */ /* 0x000fe200078e0203 */
[----:B------:R-:W-:Y:S06]  /*2ce0*/  BAR.SYNC.DEFER_BLOCKING 0x0 ;  /* 0x0000000000007b1d */ /* 0x000fec0000010000 */
[----:B------:R-:W-:Y:S05]  /*2cf0*/  @!P0 BRA `(.L_x_4) ;  /* 0xffffffd800a48947 */ /* 0x000fea000383ffff */
.L_x_2:
[----:B------:R-:W1:Y:S01]  /*2d00*/  S2R R15, SR_TID.Y ;  /* 0x00000000000f7919 */ /* 0x000e620000002200 */
[----:B------:R-:W2:Y:S01]  /*2d10*/  LDCU.64 UR4, c[0x0][0x398] ;  /* 0x00007300ff0477ac */ /* 0x000ea20008000a00 */
[----:B------:R-:W1:Y:S01]  /*2d20*/  S2R R2, SR_CTAID.Y ;  /* 0x0000000000027919 */ /* 0x000e620000002600 */
[----:B------:R-:W3:Y:S01]  /*2d30*/  S2R R17, SR_TID.X ;  /* 0x0000000000117919 */ /* 0x000ee20000002100 */
[----:B------:R-:W3:Y:S01]  /*2d40*/  S2R R4, SR_CTAID.X ;  /* 0x0000000000047919 */ /* 0x000ee20000002500 */
[----:B--2---:R-:W-:-:S04]  /*2d50*/  UISETP.NE.U32.AND UP0, UPT, UR4, URZ, UPT ;  /* 0x000000ff0400728c */ /* 0x004fc8000bf05070 */
[----:B------:R-:W-:Y:S01]  /*2d60*/  UISETP.NE.AND.EX UP0, UPT, UR5, URZ, UPT, UP0 ;  /* 0x000000ff0500728c */ /* 0x000fe2000bf05300 */
[----:B-1----:R-:W-:-:S04]  /*2d70*/  IMAD R15, R2, 0x10, R15 ;  /* 0x00000010020f7824 */ /* 0x002fc800078e020f */
[----:B------:R-:W-:Y:S02]  /*2d80*/  IMAD.SHL.U32 R15, R15, 0x8, RZ ;  /* 0x000000080f0f7824 */ /* 0x000fe400078e00ff */
[----:B---3--:R-:W-:-:S04]  /*2d90*/  IMAD R17, R4, 0x10, R17 ;  /* 0x0000001004117824 */ /* 0x008fc800078e0211 */
[----:B------:R-:W-:Y:S01]  /*2da0*/  IMAD.SHL.U32 R17, R17, 0x8, RZ ;  /* 0x0000000811117824 */ /* 0x000fe200078e00ff */
[----:B------:R-:W-:Y:S06]  /*2db0*/  BRA.U UP0, `(.L_x_5) ;  /* 0x00000021004c7547 */ /* 0x000fec000b800000 */
[----:B------:R-:W1:Y:S01]  /*2dc0*/  LDCU UR4, c[0x0][0x3a4] ;  /* 0x00007480ff0477ac */ /* 0x000e620008000800 */
[CC--:B------:R-:W-:Y:S01]  /*2dd0*/  ISETP.GE.AND P1, PT, R17.reuse, R0.reuse, PT ;  /* 0x000000001100720c */ /* 0x0c0fe20003f26270 */
[----:B------:R-:W-:Y:S02]  /*2de0*/  VIADD R3, R17, 0x1 ;  /* 0x0000000111037836 */ /* 0x000fe40000000000 */
[-C--:B------:R-:W-:Y:S01]  /*2df0*/  IMAD R48, R15, R0.reuse, RZ ;  /* 0x000000000f307224 */ /* 0x080fe200078e02ff */
[----:B------:R-:W-:Y:S01]  /*2e00*/  P2R R49, PR, RZ, 0x2 ;  /* 0x00000002ff317803 */ /* 0x000fe20000000000 */
[----:B------:R-:W-:Y:S01]  /*2e10*/  VIADD R7, R17, 0x2 ;  /* 0x0000000211077836 */ /* 0x000fe20000000000 */
[----:B------:R-:W-:Y:S01]  /*2e20*/  ISETP.GE.AND P0, PT, R3, R0, PT ;  /* 0x000000000300720c */ /* 0x000fe20003f06270 */
[----:B------:R-:W-:Y:S01]  /*2e30*/  VIADD R25, R17, 0x3 ;  /* 0x0000000311197836 */ /* 0x000fe20000000000 */
[----:B------:R-:W2:Y:S02]  /*2e40*/  LDCU.64 UR6, c[0x0][0x390] ;  /* 0x00007200ff0677ac */ /* 0x000ea40008000a00 */
[----:B------:R-:W-:-:S02]  /*2e50*/  P2R R23, PR, RZ, 0x1 ;  /* 0x00000001ff177803 */ /* 0x000fc40000000000 */
[C---:B-1----:R-:W-:Y:S02]  /*2e60*/  ISETP.LT.AND P2, PT, R15.reuse, UR4, !P1 ;  /* 0x000000040f007c0c */ /* 0x042fe4000cf41270 */
[----:B------:R-:W-:Y:S02]  /*2e70*/  ISETP.GE.OR P0, PT, R15, UR4, P0 ;  /* 0x000000040f007c0c */ /* 0x000fe40008706670 */
[----:B------:R-:W-:-:S04]  /*2e80*/  ISETP.GE.AND P1, PT, R7, R0, PT ;  /* 0x000000000700720c */ /* 0x000fc80003f26270 */
[----:B------:R-:W-:-:S05]  /*2e90*/  P2R R35, PR, RZ, 0x2 ;  /* 0x00000002ff237803 */ /* 0x000fca0000000000 */
[----:B------:R-:W1:Y:S01]  /*2ea0*/  @P2 LDC R4, c[0x0][0x3a0] ;  /* 0x0000e800ff042b82 */ /* 0x000e620000000800 */
[----:B------:R-:W-:-:S07]  /*2eb0*/  @P2 IMAD.IADD R5, R17, 0x1, R48 ;  /* 0x0000000111052824 */ /* 0x000fce00078e0230 */
[----:B------:R-:W3:Y:S08]  /*2ec0*/  @P2 LDC.64 R2, c[0x0][0x390] ;  /* 0x0000e400ff022b82 */ /* 0x000ef00000000a00 */
[----:B------:R-:W4:Y:S01]  /*2ed0*/  @!P0 LDC R6, c[0x0][0x3a0] ;  /* 0x0000e800ff068b82 */ /* 0x000f220000000800 */
[----:B-1----:R-:W-:Y:S02]  /*2ee0*/  @P2 ISETP.NE.AND P3, PT, R4, RZ, PT ;  /* 0x000000ff0400220c */ /* 0x002fe40003f65270 */
[----:B------:R-:W-:-:S04]  /*2ef0*/  @P2 FMNMX R4, RZ, R11, !PT ;  /* 0x0000000bff042209 */ /* 0x000fc80007800000 */
[----:B------:R-:W-:Y:S01]  /*2f00*/  @P2 FSEL R11, R11, R4, !P3 ;  /* 0x000000040b0b2208 */ /* 0x000fe20005800000 */
[----:B---3--:R-:W-:Y:S01]  /*2f10*/  @P2 IMAD.WIDE R4, R5, 0x4, R2 ;  /* 0x0000000405042825 */ /* 0x008fe200078e0202 */
[----:B------:R-:W-:-:S04]  /*2f20*/  @!P0 FMNMX R3, RZ, R38, !PT ;  /* 0x00000026ff038209 */ /* 0x000fc80007800000 */
[----:B------:R1:W-:Y:S01]  /*2f30*/  @P2 STG.E desc[UR36][R4.64], R11 ;  /* 0x0000000b04002986 */ /* 0x0003e2000c101924 */
[----:B------:R-:W-:Y:S02]  /*2f40*/  ISETP.GE.OR P2, PT, R15, UR4, P1 ;  /* 0x000000040f007c0c */ /* 0x000fe40008f46670 */
[----:B------:R-:W-:Y:S02]  /*2f50*/  ISETP.GE.AND P1, PT, R25, R0, PT ;  /* 0x000000001900720c */ /* 0x000fe40003f26270 */
[----:B----4-:R-:W-:Y:S02]  /*2f60*/  @!P0 ISETP.NE.AND P4, PT, R6, RZ, PT ;  /* 0x000000ff0600820c */ /* 0x010fe40003f85270 */
[----:B------:R-:W-:Y:S02]  /*2f70*/  ISETP.GE.OR P6, PT, R15, UR4, P1 ;  /* 0x000000040f007c0c */ /* 0x000fe40008fc6670 */
[----:B------:R-:W-:Y:S02]  /*2f80*/  IADD3 R6, P3, PT, R17, R48, RZ ;  /* 0x0000003011067210 */ /* 0x000fe40007f7e0ff */
[----:B------:R-:W-:-:S02]  /*2f90*/  @!P0 FSEL R7, R38, R3, !P4 ;  /* 0x0000000326078208 */ /* 0x000fc40006000000 */
[----:B------:R-:W-:Y:S01]  /*2fa0*/  LEA.HI.X.SX32 R3, R48, RZ, 0x1, P3 ;  /* 0x000000ff30037211 */ /* 0x000fe200018f0eff */
[----:B-1----:R-:W1:Y:S01]  /*2fb0*/  @!P2 LDC R4, c[0x0][0x3a0] ;  /* 0x0000e800ff04ab82 */ /* 0x002e620000000800 */
[----:B--2---:R-:W-:Y:S01]  /*2fc0*/  LEA R2, P3, R6, UR6, 0x2 ;  /* 0x0000000606027c11 */ /* 0x004fe2000f8610ff */
[--C-:B------:R-:W-:Y:S01]  /*2fd0*/  IMAD.IADD R48, R48, 0x1, R0.reuse ;  /* 0x0000000130307824 */ /* 0x100fe200078e0200 */
[----:B------:R-:W-:Y:S02]  /*2fe0*/  P2R R39, PR, RZ, 0x2 ;  /* 0x00000002ff277803 */ /* 0x000fe40000000000 */
[----:B------:R-:W-:Y:S01]  /*2ff0*/  LEA.HI.X R3, R6, UR7, R3, 0x2, P3 ;  /* 0x0000000706037c11 */ /* 0x000fe200098f1403 */
[--C-:B------:R-:W-:Y:S02]  /*3000*/  IMAD.IADD R46, R48, 0x1, R0.reuse ;  /* 0x00000001302e7824 */ /* 0x100fe400078e0200 */
[----:B------:R-:W2:Y:S02]  /*3010*/  @!P6 LDC R5, c[0x0][0x3a0] ;  /* 0x0000e800ff05eb82 */ /* 0x000ea40000000800 */
[----:B------:R3:W-:Y:S01]  /*3020*/  @!P0 STG.E desc[UR36][R2.64+0x4], R7 ;  /* 0x0000040702008986 */ /* 0x0007e2000c101924 */
[----:B------:R-:W-:-:S04]  /*3030*/  IMAD.IADD R44, R46, 0x1, R0 ;  /* 0x000000012e2c7824 */ /* 0x000fc800078e0200 */
[----:B------:R-:W-:-:S04]  /*3040*/  IMAD.IADD R42, R44, 0x1, R0 ;  /* 0x000000012c2a7824 */ /* 0x000fc800078e0200 */
[----:B------:R-:W-:-:S04]  /*3050*/  IMAD.IADD R38, R42, 0x1, R0 ;  /* 0x000000012a267824 */ /* 0x000fc800078e0200 */
[--C-:B------:R-:W-:Y:S01]  /*3060*/  IMAD.IADD R34, R38, 0x1, R0.reuse ;  /* 0x0000000126227824 */ /* 0x100fe200078e0200 */
[----:B-1----:R-:W-:Y:S02]  /*3070*/  @!P2 ISETP.NE.AND P0, PT, R4, RZ, PT ;  /* 0x000000ff0400a20c */ /* 0x002fe40003f05270 */
[----:B------:R-:W-:Y:S01]  /*3080*/  @!P2 FMNMX R4, RZ, R21, !PT ;  /* 0x00000015ff04a209 */ /* 0x000fe20007800000 */
[----:B------:R-:W-:-:S03]  /*3090*/  IMAD.IADD R8, R34, 0x1, R0 ;  /* 0x0000000122087824 */ /* 0x000fc600078e0200 */
[----:B------:R-:W-:Y:S02]  /*30a0*/  @!P2 FSEL R21, R21, R4, !P0 ;  /* 0x000000041515a208 */ /* 0x000fe40004000000 */
[----:B------:R-:W-:-:S03]  /*30b0*/  IADD3 R6, P0, PT, R17, R48, RZ ;  /* 0x0000003011067210 */ /* 0x000fc60007f1e0ff */
[----:B------:R1:W-:Y:S01]  /*30c0*/  @!P2 STG.E desc[UR36][R2.64+0x8], R21 ;  /* 0x000008150200a986 */ /* 0x0003e2000c101924 */
[----:B--2---:R-:W-:Y:S02]  /*30d0*/  @!P6 ISETP.NE.AND P2, PT, R5, RZ, PT ;  /* 0x000000ff0500e20c */ /* 0x004fe40003f45270 */
[----:B------:R-:W-:-:S04]  /*30e0*/  @!P6 FMNMX R5, RZ, R116, !PT ;  /* 0x00000074ff05e209 */ /* 0x000fc80007800000 */
[----:B------:R-:W-:Y:S02]  /*30f0*/  @!P6 FSEL R11, R116, R5, !P2 ;  /* 0x00000005740be208 */ /* 0x000fe40005000000 */
[----:B------:R-:W-:Y:S02]  /*3100*/  LEA.HI.X.SX32 R5, R48, RZ, 0x1, P0 ;  /* 0x000000ff30057211 */ /* 0x000fe400000f0eff */
[C---:B------:R-:W-:Y:S01]  /*3110*/  LEA R32, P0, R6.reuse, UR6, 0x2 ;  /* 0x0000000606207c11 */ /* 0x040fe2000f8010ff */
[----:B------:R2:W-:Y:S01]  /*3120*/  @!P6 STG.E desc[UR36][R2.64+0xc], R11 ;  /* 0x00000c0b0200e986 */ /* 0x0005e2000c101924 */
[----:B------:R-:W-:Y:S02]  /*3130*/  IADD3 R4, P2, PT, R17, R46, RZ ;  /* 0x0000002e11047210 */ /* 0x000fe40007f5e0ff */
[----:B------:R-:W-:Y:S02]  /*3140*/  LEA.HI.X R33, R6, UR7, R5, 0x2, P0 ;  /* 0x0000000706217c11 */ /* 0x000fe400080f1405 */
[----:B---3--:R-:W-:-:S02]  /*3150*/  LEA.HI.X.SX32 R7, R46, RZ, 0x1, P2 ;  /* 0x000000ff2e077211 */ /* 0x008fc400010f0eff */
[C---:B------:R-:W-:Y:S02]  /*3160*/  LEA R30, P0, R4.reuse, UR6, 0x2 ;  /* 0x00000006041e7c11 */ /* 0x040fe4000f8010ff */
[----:B------:R-:W-:Y:S02]  /*3170*/  IADD3 R5, P2, PT, R17, R44, RZ ;  /* 0x0000002c11057210 */ /* 0x000fe40007f5e0ff */
[----:B------:R-:W-:Y:S02]  /*3180*/  LEA.HI.X R31, R4, UR7, R7, 0x2, P0 ;  /* 0x00000007041f7c11 */ /* 0x000fe400080f1407 */
[----:B------:R-:W-:Y:S02]  /*3190*/  LEA.HI.X.SX32 R6, R44, RZ, 0x1, P2 ;  /* 0x000000ff2c067211 */ /* 0x000fe400010f0eff */
[----:B------:R-:W-:Y:S02]  /*31a0*/  LEA R28, P0, R5, UR6, 0x2 ;  /* 0x00000006051c7c11 */ /* 0x000fe4000f8010ff */
[----:B------:R-:W-:-:S02]  /*31b0*/  IADD3 R4, P2, PT, R17, R42, RZ ;  /* 0x0000002a11047210 */ /* 0x000fc40007f5e0ff */
[----:B------:R-:W-:Y:S02]  /*31c0*/  LEA.HI.X R29, R5, UR7, R6, 0x2, P0 ;  /* 0x00000007051d7c11 */ /* 0x000fe400080f1406 */
[----:B------:R-:W-:Y:S02]  /*31d0*/  LEA.HI.X.SX32 R7, R42, RZ, 0x1, P2 ;  /* 0x000000ff2a077211 */ /* 0x000fe400010f0eff */
[C---:B------:R-:W-:Y:S02]  /*31e0*/  LEA R26, P0, R4.reuse, UR6, 0x2 ;  /* 0x00000006041a7c11 */ /* 0x040fe4000f8010ff */
[----:B------:R-:W-:Y:S02]  /*31f0*/  IADD3 R5, P2, PT, R17, R38, RZ ;  /* 0x0000002611057210 */ /* 0x000fe40007f5e0ff */
[----:B------:R-:W-:Y:S02]  /*3200*/  LEA.HI.X R27, R4, UR7, R7, 0x2, P0 ;  /* 0x00000007041b7c11 */ /* 0x000fe400080f1407 */
[----:B------:R-:W-:-:S02]  /*3210*/  LEA.HI.X.SX32 R6, R38, RZ, 0x1, P2 ;  /* 0x000000ff26067211 */ /* 0x000fc400010f0eff */
[----:B------:R-:W-:Y:S02]  /*3220*/  LEA R24, P0, R5, UR6, 0x2 ;  /* 0x0000000605187c11 */ /* 0x000fe4000f8010ff */
[----:B------:R-:W-:Y:S02]  /*3230*/  IADD3 R4, P2, PT, R17, R34, RZ ;  /* 0x0000002211047210 */ /* 0x000fe40007f5e0ff */
[----:B------:R-:W-:Y:S01]  /*3240*/  LEA.HI.X R25, R5, UR7, R6, 0x2, P0 ;  /* 0x0000000705197c11 */ /* 0x000fe200080f1406 */
[----:B------:R-:W-:Y:S01]  /*3250*/  VIADD R5, R17, 0x4 ;  /* 0x0000000411057836 */ /* 0x000fe20000000000 */
[----:B------:R-:W-:Y:S02]  /*3260*/  LEA.HI.X.SX32 R7, R34, RZ, 0x1, P2 ;  /* 0x000000ff22077211 */ /* 0x000fe400010f0eff */
[----:B------:R-:W-:Y:S02]  /*3270*/  LEA R6, P0, R4, UR6, 0x2 ;  /* 0x0000000604067c11 */ /* 0x000fe4000f8010ff */
[----:B------:R-:W-:-:S02]  /*3280*/  ISETP.GE.AND P1, PT, R5, R0, PT ;  /* 0x000000000500720c */ /* 0x000fc40003f26270 */
[----:B-1----:R-:W-:Y:S02]  /*3290*/  IADD3 R21, P2, PT, R17, R8, RZ ;  /* 0x0000000811157210 */ /* 0x002fe40007f5e0ff */
[----:B------:R-:W-:Y:S02]  /*32a0*/  ISETP.GE.OR P5, PT, R15, UR4, P1 ;  /* 0x000000040f007c0c */ /* 0x000fe40008fa6670 */
[----:B------:R-:W-:Y:S02]  /*32b0*/  LEA.HI.X R7, R4, UR7, R7, 0x2, P0 ;  /* 0x0000000704077c11 */ /* 0x000fe400080f1407 */
[----:B------:R-:W-:Y:S02]  /*32c0*/  LEA.HI.X.SX32 R50, R8, RZ, 0x1, P2 ;  /* 0x000000ff08327211 */ /* 0x000fe400010f0eff */
[----:B------:R-:W-:Y:S02]  /*32d0*/  LEA R4, P0, R21, UR6, 0x2 ;  /* 0x0000000615047c11 */ /* 0x000fe4000f8010ff */
[----:B------:R-:W-:-:S02]  /*32e0*/  P2R R45, PR, RZ, 0x2 ;  /* 0x00000002ff2d7803 */ /* 0x000fc40000000000 */
[----:B------:R-:W-:Y:S02]  /*32f0*/  LEA.HI.X R5, R21, UR7, R50, 0x2, P0 ;  /* 0x0000000715057c11 */ /* 0x000fe400080f1432 */
[----:B------:R-:W-:Y:S01]  /*3300*/  ISETP.NE.AND P6, PT, R23, RZ, PT ;  /* 0x000000ff1700720c */ /* 0x000fe20003fc5270 */
[----:B------:R-:W1:Y:S01]  /*3310*/  @!P5 LDC R21, c[0x0][0x3a0] ;  /* 0x0000e800ff15db82 */ /* 0x000e620000000800 */
[----:B------:R-:W-:Y:S02]  /*3320*/  @!P5 FMNMX R50, RZ, R109, !PT ;  /* 0x0000006dff32d209 */ /* 0x000fe40007800000 */
[----:B-1----:R-:W-:Y:S01]  /*3330*/  @!P5 ISETP.NE.AND P0, PT, R21, RZ, PT ;  /* 0x000000ff1500d20c */ /* 0x002fe20003f05270 */
[----:B------:R-:W-:-:S03]  /*3340*/  VIADD R21, R17, 0x5 ;  /* 0x0000000511157836 */ /* 0x000fc60000000000 */
[----:B------:R-:W-:Y:S02]  /*3350*/  @!P5 FSEL R109, R109, R50, !P0 ;  /* 0x000000326d6dd208 */ /* 0x000fe40004000000 */
[----:B------:R-:W-:-:S03]  /*3360*/  ISETP.GE.AND P1, PT, R21, R0, PT ;  /* 0x000000001500720c */ /* 0x000fc60003f26270 */
[----:B------:R-:W-:Y:S01]  /*3370*/  @!P5 STG.E desc[UR36][R2.64+0x10], R109 ;  /* 0x0000106d0200d986 */ /* 0x000fe2000c101924 */
[----:B------:R-:W-:Y:S02]  /*3380*/  ISETP.GE.OR P4, PT, R15, UR4, P1 ;  /* 0x000000040f007c0c */ /* 0x000fe40008f86670 */
[----:B------:R-:W-:-:S04]  /*3390*/  P2R R47, PR, RZ, 0x2 ;  /* 0x00000002ff2f7803 */ /* 0x000fc80000000000 */
[----:B------:R-:W-:-:S07]  /*33a0*/  ISETP.NE.AND P5, PT, R47, RZ, PT ;  /* 0x000000ff2f00720c */ /* 0x000fce0003fa5270 */
[----:B------:R-:W1:Y:S01]  /*33b0*/  @!P4 LDC R43, c[0x0][0x3a0] ;  /* 0x0000e800ff2bcb82 */ /* 0x000e620000000800 */
[----:B------:R-:W-:Y:S02]  /*33c0*/  @!P4 FMNMX R21, RZ, R12, !PT ;  /* 0x0000000cff15c209 */ /* 0x000fe40007800000 */
[----:B-1----:R-:W-:Y:S01]  /*33d0*/  @!P4 ISETP.NE.AND P0, PT, R43, RZ, PT ;  /* 0x000000ff2b00c20c */ /* 0x002fe20003f05270 */
[----:B------:R-:W-:-:S03]  /*33e0*/  VIADD R43, R17, 0x6 ;  /* 0x00000006112b7836 */ /* 0x000fc60000000000 */
[----:B------:R-:W-:Y:S02]  /*33f0*/  @!P4 FSEL R21, R12, R21, !P0 ;  /* 0x000000150c15c208 */ /* 0x000fe40004000000 */
[----:B------:R-:W-:-:S03]  /*3400*/  ISETP.GE.AND P1, PT, R43, R0, PT ;  /* 0x000000002b00720c */ /* 0x000fc60003f26270 */
[----:B------:R1:W-:Y:S01]  /*3410*/  @!P4 STG.E desc[UR36][R2.64+0x14], R21 ;  /* 0x000014150200c986 */ /* 0x0003e2000c101924 */
[----:B------:R-:W-:Y:S02]  /*3420*/  ISETP.GE.OR P3, PT, R15, UR4, P1 ;  /* 0x000000040f007c0c */ /* 0x000fe40008f66670 */
[----:B------:R-:W-:Y:S02]  /*3430*/  P2R R51, PR, RZ, 0x2 ;  /* 0x00000002ff337803 */ /* 0x000fe40000000000 */
[----:B------:R-:W-:-:S09]  /*3440*/  ISETP.NE.AND P4, PT, R35, RZ, PT ;  /* 0x000000ff2300720c */ /* 0x000fd20003f85270 */
[----:B------:R-:W3:Y:S01]  /*3450*/  @!P3 LDC R43, c[0x0][0x3a0] ;  /* 0x0000e800ff2bbb82 */ /* 0x000ee20000000800 */
[----:B------:R-:W-:Y:S02]  /*3460*/  @!P3 FMNMX R12, RZ, R41, !PT ;  /* 0x00000029ff0cb209 */ /* 0x000fe40007800000 */
[----:B---3--:R-:W-:Y:S01]  /*3470*/  @!P3 ISETP.NE.AND P0, PT, R43, RZ, PT ;  /* 0x000000ff2b00b20c */ /* 0x008fe20003f05270 */
[----:B------:R-:W-:-:S03]  /*3480*/  VIADD R43, R17, 0x7 ;  /* 0x00000007112b7836 */ /* 0x000fc60000000000 */
[----:B------:R-:W-:Y:S02]  /*3490*/  @!P3 FSEL R41, R41, R12, !P0 ;  /* 0x0000000c2929b208 */ /* 0x000fe40004000000 */
[----:B------:R-:W-:-:S03]  /*34a0*/  ISETP.GE.AND P0, PT, R43, R0, PT ;  /* 0x000000002b00720c */ /* 0x000fc60003f06270 */
[----:B------:R-:W-:Y:S01]  /*34b0*/  @!P3 STG.E desc[UR36][R2.64+0x18], R41 ;  /* 0x000018290200b986 */ /* 0x000fe2000c101924 */
[----:B------:R-:W-:-:S13]  /*34c0*/  ISETP.GE.OR P2, PT, R15, UR4, P0 ;  /* 0x000000040f007c0c */ /* 0x000fda0008746670 */
[----:B------:R-:W3:Y:S01]  /*34d0*/  @!P2 LDC R12, c[0x0][0x3a0] ;  /* 0x0000e800ff0cab82 */ /* 0x000ee20000000800 */
[----:B------:R-:W-:Y:S02]  /*34e0*/  @!P2 FMNMX R43, RZ, R56, !PT ;  /* 0x00000038ff2ba209 */ /* 0x000fe40007800000 */
[----:B---3--:R-:W-:Y:S01]  /*34f0*/  @!P2 ISETP.NE.AND P1, PT, R12, RZ, PT ;  /* 0x000000ff0c00a20c */ /* 0x008fe20003f25270 */
[----:B------:R-:W-:-:S03]  /*3500*/  VIADD R12, R15, 0x1 ;  /* 0x000000010f0c7836 */ /* 0x000fc60000000000 */
[----:B------:R-:W-:Y:S02]  /*3510*/  @!P2 FSEL R43, R56, R43, !P1 ;  /* 0x0000002b382ba208 */ /* 0x000fe40004800000 */
[----:B------:R-:W-:-:S03]  /*3520*/  ISETP.NE.AND P1, PT, R49, RZ, PT ;  /* 0x000000ff3100720c */ /* 0x000fc60003f25270 */
[----:B------:R3:W-:Y:S01]  /*3530*/  @!P2 STG.E desc[UR36][R2.64+0x1c], R43 ;  /* 0x00001c2b0200a986 */ /* 0x0007e2000c101924 */
[----:B------:R-:W-:-:S13]  /*3540*/  ISETP.LT.AND P1, PT, R12, UR4, !P1 ;  /* 0x000000040c007c0c */ /* 0x000fda000cf21270 */
[----:B------:R-:W4:Y:S01]  /*3550*/  @P1 LDC R49, c[0x0][0x3a0] ;  /* 0x0000e800ff311b82 */ /* 0x000f220000000800 */
[----:B------:R-:W-:Y:S02]  /*3560*/  @P1 FMNMX R50, RZ, R9, !PT ;  /* 0x00000009ff321209 */ /* 0x000fe40007800000 */
[----:B----4-:R-:W-:-:S04]  /*3570*/  @P1 ISETP.NE.AND P2, PT, R49, RZ, PT ;  /* 0x000000ff3100120c */ /* 0x010fc80003f45270 */
[----:B------:R-:W-:Y:S02]  /*3580*/  @P1 FSEL R9, R9, R50, !P2 ;  /* 0x0000003209091208 */ /* 0x000fe40005000000 */
[----:B------:R-:W-:Y:S02]  /*3590*/  ISETP.GE.OR P2, PT, R12, UR4, P6 ;  /* 0x000000040c007c0c */ /* 0x000fe4000b746670 */
[----:B------:R-:W-:-:S11]  /*35a0*/  ISETP.NE.AND P6, PT, R51, RZ, PT ;  /* 0x000000ff3300720c */ /* 0x000fd60003fc5270 */
[----:B------:R-:W4:Y:S01]  /*35b0*/  @!P2 LDC R49, c[0x0][0x3a0] ;  /* 0x0000e800ff31ab82 */ /* 0x000f220000000800 */
[----:B--2---:R-:W-:Y:S02]  /*35c0*/  @!P2 FMNMX R11, RZ, R10, !PT ;  /* 0x0000000aff0ba209 */ /* 0x004fe40007800000 */
[----:B----4-:R-:W-:-:S04]  /*35d0*/  @!P2 ISETP.NE.AND P3, PT, R49, RZ, PT ;  /* 0x000000ff3100a20c */ /* 0x010fc80003f65270 */
[----:B-1----:R-:W-:Y:S01]  /*35e0*/  @!P2 FSEL R21, R10, R11, !P3 ;  /* 0x0000000b0a15a208 */ /* 0x002fe20005800000 */
[----:B------:R-:W-:Y:S01]  /*35f0*/  @P1 IMAD.IADD R11, R17, 0x1, R48 ;  /* 0x00000001110b1824 */ /* 0x000fe200078e0230 */
[----:B------:R-:W-:-:S13]  /*3600*/  ISETP.GE.OR P3, PT, R12, UR4, P4 ;  /* 0x000000040c007c0c */ /* 0x000fda000a766670 */
[----:B---3--:R-:W1:Y:S01]  /*3610*/  @!P3 LDC R3, c[0x0][0x3a0] ;  /* 0x0000e800ff03bb82 */ /* 0x008e620000000800 */
[----:B------:R-:W-:Y:S02]  /*3620*/  @!P3 FMNMX R2, RZ, R13, !PT ;  /* 0x0000000dff02b209 */ /* 0x000fe40007800000 */
[----:B-1----:R-:W-:-:S04]  /*3630*/  @!P3 ISETP.NE.AND P4, PT, R3, RZ, PT ;  /* 0x000000ff0300b20c */ /* 0x002fc80003f85270 */
[----:B------:R-:W-:Y:S02]  /*3640*/  @!P3 FSEL R13, R13, R2, !P4 ;  /* 0x000000020d0db208 */ /* 0x000fe40006000000 */
[----:B------:R-:W1:Y:S01]  /*3650*/  @P1 LDC.64 R2, c[0x0][0x390] ;  /* 0x0000e400ff021b82 */ /* 0x000e620000000a00 */
[----:B------:R-:W-:Y:S01]  /*3660*/  ISETP.NE.AND P4, PT, R45, RZ, PT ;  /* 0x000000ff2d00720c */ /* 0x000fe20003f85270 */
[----:B-1----:R-:W-:-:S05]  /*3670*/  @P1 IMAD.WIDE R2, R11, 0x4, R2 ;  /* 0x000000040b021825 */ /* 0x002fca00078e0202 */
[----:B------:R1:W-:Y:S01]  /*3680*/  @P1 STG.E desc[UR36][R2.64], R9 ;  /* 0x0000000902001986 */ /* 0x0003e2000c101924 */
[----:B------:R-:W-:-:S03]  /*3690*/  ISETP.NE.AND P1, PT, R39, RZ, PT ;  /* 0x000000ff2700720c */ /* 0x000fc60003f25270 */
[----:B------:R-:W-:Y:S01]  /*36a0*/  @!P2 STG.E desc[UR36][R32.64+0x4], R21 ;  /* 0x000004152000a986 */ /* 0x000fe2000c101924 */
[----:B------:R-:W-:-:S03]  /*36b0*/  ISETP.GE.OR P1, PT, R12, UR4, P1 ;  /* 0x000000040c007c0c */ /* 0x000fc60008f26670 */
[----:B------:R-:W-:Y:S10]  /*36c0*/  @!P3 STG.E desc[UR36][R32.64+0x8], R13 ;  /* 0x0000080d2000b986 */ /* 0x000ff4000c101924 */
[----:B------:R-:W2:Y:S01]  /*36d0*/  @!P1 LDC R10, c[0x0][0x3a0] ;  /* 0x0000e800ff0a9b82 */ /* 0x000ea20000000800 */
[----:B------:R-:W-:-:S02]  /*36e0*/  @!P1 FMNMX R11, RZ, R118, !PT ;  /* 0x00000076ff0b9209 */ /* 0x000fc40007800000 */
[----:B--2---:R-:W-:-:S04]  /*36f0*/  @!P1 ISETP.NE.AND P2, PT, R10, RZ, PT ;  /* 0x000000ff0a00920c */ /* 0x004fc80003f45270 */
[----:B------:R-:W-:Y:S02]  /*3700*/  @!P1 FSEL R11, R118, R11, !P2 ;  /* 0x0000000b760b9208 */ /* 0x000fe40005000000 */
[----:B------:R-:W-:-:S03]  /*3710*/  ISETP.GE.OR P2, PT, R12, UR4, P4 ;  /* 0x000000040c007c0c */ /* 0x000fc6000a746670 */
[----:B------:R-:W-:Y:S01]  /*3720*/  @!P1 STG.E desc[UR36][R32.64+0xc], R11 ;  /* 0x00000c0b20009986 */ /* 0x000fe2000c101924 */
[----:B------:R-:W-:-:S09]  /*3730*/  ISETP.GE.AND P1, PT, R17, R0, PT ;  /* 0x000000001100720c */ /* 0x000fd20003f26270 */
[----:B------:R-:W2:Y:S01]  /*3740*/  @!P2 LDC R41, c[0x0][0x3a0] ;  /* 0x0000e800ff29ab82 */ /* 0x000ea20000000800 */
[----:B------:R-:W-:Y:S02]  /*3750*/  @!P2 FMNMX R10, RZ, R19, !PT ;  /* 0x00000013ff0aa209 */ /* 0x000fe40007800000 */
[----:B--2---:R-:W-:-:S04]  /*3760*/  @!P2 ISETP.NE.AND P3, PT, R41, RZ, PT ;  /* 0x000000ff2900a20c */ /* 0x004fc80003f65270 */
[----:B------:R-:W-:Y:S01]  /*3770*/  @!P2 FSEL R19, R19, R10, !P3 ;  /* 0x0000000a1313a208 */ /* 0x000fe20005800000 */
[----:B------:R-:W-:Y:S01]  /*3780*/  VIADD R10, R15, 0x2 ;  /* 0x000000020f0a7836 */ /* 0x000fe20000000000 */
[----:B------:R-:W-:-:S03]  /*3790*/  ISETP.GE.OR P3, PT, R12, UR4, P5 ;  /* 0x000000040c007c0c */ /* 0x000fc6000af66670 */
[----:B------:R-:W-:Y:S10]  /*37a0*/  @!P2 STG.E desc[UR36][R32.64+0x10], R19 ;  /* 0x000010132000a986 */ /* 0x000ff4000c101924 */
[----:B-1----:R-:W1:Y:S01]  /*37b0*/  @!P3 LDC R2, c[0x0][0x3a0] ;  /* 0x0000e800ff02bb82 */ /* 0x002e620000000800 */
[----:B------:R-:W-:-:S02]  /*37c0*/  @!P3 FMNMX R3, RZ, R40, !PT ;  /* 0x00000028ff03b209 */ /* 0x000fc40007800000 */
[----:B-1----:R-:W-:-:S04]  /*37d0*/  @!P3 ISETP.NE.AND P4, PT, R2, RZ, PT ;  /* 0x000000ff0200b20c */ /* 0x002fc80003f85270 */
[----:B------:R-:W-:Y:S02]  /*37e0*/  @!P3 FSEL R3, R40, R3, !P4 ;  /* 0x000000032803b208 */ /* 0x000fe40006000000 */
[----:B------:R-:W-:-:S03]  /*37f0*/  ISETP.GE.OR P4, PT, R12, UR4, P6 ;  /* 0x000000040c007c0c */ /* 0x000fc6000b786670 */
[----:B------:R-:W-:Y:S10]  /*3800*/  @!P3 STG.E desc[UR36][R32.64+0x14], R3 ;  /* 0x000014032000b986 */ /* 0x000ff4000c101924 */
[----:B------:R-:W1:Y:S01]  /*3810*/  @!P4 LDC R9, c[0x0][0x3a0] ;  /* 0x0000e800ff09cb82 */ /* 0x000e620000000800 */
[----:B------:R-:W-:-:S02]  /*3820*/  @!P4 FMNMX R2, RZ, R111, !PT ;  /* 0x0000006fff02c209 */ /* 0x000fc40007800000 */
[----:B-1----:R-:W-:-:S04]  /*3830*/  @!P4 ISETP.NE.AND P5, PT, R9, RZ, PT ;  /* 0x000000ff0900c20c */ /* 0x002fc80003fa5270 */
[----:B------:R-:W-:Y:S02]  /*3840*/  @!P4 FSEL R111, R111, R2, !P5 ;  /* 0x000000026f6fc208 */ /* 0x000fe40006800000 */
[----:B------:R-:W-:Y:S02]  /*3850*/  ISETP.GE.OR P5, PT, R12, UR4, P0 ;  /* 0x000000040c007c0c */ /* 0x000fe400087a6670 */
[----:B------:R-:W-:Y:S01]  /*3860*/  P2R R12, PR, RZ, 0x2 ;  /* 0x00000002ff0c7803 */ /* 0x000fe20000000000 */
[----:B------:R-:W-:Y:S01]  /*3870*/  @!P4 STG.E desc[UR36][R32.64+0x18], R111 ;  /* 0x0000186f2000c986 */ /* 0x000fe2000c101924 */
[----:B------:R-:W-:Y:S02]  /*3880*/  ISETP.GE.OR P1, PT, R10, UR4, P1 ;  /* 0x000000040a007c0c */ /* 0x000fe40008f26670 */
[----:B------:R-:W-:-:S07]  /*3890*/  ISETP.NE.AND P4, PT, R35, RZ, PT ;  /* 0x000000ff2300720c */ /* 0x000fce0003f85270 */
[----:B------:R-:W1:Y:S01]  /*38a0*/  @!P5 LDC R2, c[0x0][0x3a0] ;  /* 0x0000e800ff02db82 */ /* 0x000e620000000800 */
[----:B------:R-:W-:-:S03]  /*38b0*/  @!P5 FMNMX R9, RZ, R110, !PT ;  /* 0x0000006eff09d209 */ /* 0x000fc60007800000 */
[----:B------:R-:W-:Y:S02]  /*38c0*/  @!P1 FMNMX R0, RZ, R37, !PT ;  /* 0x00000025ff009209 */ /* 0x000fe40007800000 */
[----:B-1----:R-:W-:Y:S02]  /*38d0*/  @!P5 ISETP.NE.AND P6, PT, R2, RZ, PT ;  /* 0x000000ff0200d20c */ /* 0x002fe40003fc5270 */
[----:B------:R-:W1:Y:S02]  /*38e0*/  @!P1 LDC R2, c[0x0][0x3a0] ;  /* 0x0000e800ff029b82 */ /* 0x000e640000000800 */
[----:B------:R-:W-:Y:S02]  /*38f0*/  @!P5 FSEL R9, R110, R9, !P6 ;  /* 0x000000096e09d208 */ /* 0x000fe40007000000 */
[----:B------:R-:W-:-:S03]  /*3900*/  ISETP.NE.AND P6, PT, R23, RZ, PT ;  /* 0x000000ff1700720c */ /* 0x000fc60003fc5270 */
[----:B------:R2:W-:Y:S01]  /*3910*/  @!P5 STG.E desc[UR36][R32.64+0x1c], R9 ;  /* 0x00001c092000d986 */ /* 0x0005e2000c101924 */
[----:B------:R-:W-:Y:S01]  /*3920*/  ISETP.NE.AND P5, PT, R47, RZ, PT ;  /* 0x000000ff2f00720c */ /* 0x000fe20003fa5270 */
[----:B--2---:R-:W-:Y:S01]  /*3930*/  @!P1 IMAD.IADD R9, R17, 0x1, R46 ;  /* 0x0000000111099824 */ /* 0x004fe200078e022e */
[----:B-1----:R-:W-:-:S04]  /*3940*/  @!P1 ISETP.NE.AND P2, PT, R2, RZ, PT ;  /* 0x000000ff0200920c */ /* 0x002fc80003f45270 */
[----:B------:R-:W-:Y:S02]  /*3950*/  @!P1 FSEL R37, R37, R0, !P2 ;  /* 0x0000000025259208 */ /* 0x000fe40005000000 */
[----:B------:R-:W-:Y:S02]  /*3960*/  ISETP.GE.OR P2, PT, R10, UR4, P6 ;  /* 0x000000040a007c0c */ /* 0x000fe4000b746670 */
[----:B------:R-:W-:-:S11]  /*3970*/  ISETP.NE.AND P6, PT, R51, RZ, PT ;  /* 0x000000ff3300720c */ /* 0x000fd60003fc5270 */
[----:B------:R-:W1:Y:S01]  /*3980*/  @!P2 LDC R0, c[0x0][0x3a0] ;  /* 0x0000e800ff00ab82 */ /* 0x000e620000000800 */
[----:B------:R-:W-:Y:S02]  /*3990*/  @!P2 FMNMX R3, RZ, R14, !PT ;  /* 0x0000000eff03a209 */ /* 0x000fe40007800000 */
[----:B-1----:R-:W-:-:S04]  /*39a0*/  @!P2 ISETP.NE.AND P3, PT, R0, RZ, PT ;  /* 0x000000ff0000a20c */ /* 0x002fc80003f65270 */
[----:B------:R-:W-:Y:S02]  /*39b0*/  @!P2 FSEL R11, R14, R3, !P3 ;  /* 0x000000030e0ba208 */ /* 0x000fe40005800000 */
[----:B------:R-:W-:-:S13]  /*39c0*/  ISETP.GE.OR P3, PT, R10, UR4, P4 ;  /* 0x000000040a007c0c */ /* 0x000fda000a766670 */
[----:B------:R-:W1:Y:S01]  /*39d0*/  @!P3 LDC R2, c[0x0][0x3a0] ;  /* 0x0000e800ff02bb82 */ /* 0x000e620000000800 */
[----:B------:R-:W-:Y:S02]  /*39e0*/  @!P3 FMNMX R0, RZ, R95, !PT ;  /* 0x0000005fff00b209 */ /* 0x000fe40007800000 */
[----:B-1----:R-:W-:-:S05]  /*39f0*/  @!P3 ISETP.NE.AND P4, PT, R2, RZ, PT ;  /* 0x000000ff0200b20c */ /* 0x002fca0003f85270 */
[----:B------:R-:W1:Y:S01]  /*3a00*/  @!P1 LDC.64 R2, c[0x0][0x390] ;  /* 0x0000e400ff029b82 */ /* 0x000e620000000a00 */
[----:B------:R-:W-:Y:S02]  /*3a10*/  @!P3 FSEL R95, R95, R0, !P4 ;  /* 0x000000005f5fb208 */ /* 0x000fe40006000000 */
[----:B------:R-:W-:Y:S01]  /*3a20*/  ISETP.NE.AND P4, PT, R45, RZ, PT ;  /* 0x000000ff2d00720c */ /* 0x000fe20003f85270 */
[----:B-1----:R-:W-:-:S05]  /*3a30*/  @!P1 IMAD.WIDE R2, R9, 0x4, R2 ;  /* 0x0000000409029825 */ /* 0x002fca00078e0202 */
[----:B------:R1:W-:Y:S01]  /*3a40*/  @!P1 STG.E desc[UR36][R2.64], R37 ;  /* 0x0000002502009986 */ /* 0x0003e2000c101924 */
[----:B------:R-:W-:-:S03]  /*3a50*/  ISETP.NE.AND P1, PT, R39, RZ, PT ;  /* 0x000000ff2700720c */ /* 0x000fc60003f25270 */
[----:B------:R2:W-:Y:S01]  /*3a60*/  @!P2 STG.E desc[UR36][R30.64+0x4], R11 ;  /* 0x0000040b1e00a986 */ /* 0x0005e2000c101924 */
[----:B------:R-:W-:-:S03]  /*3a70*/  ISETP.GE.OR P1, PT, R10, UR4, P1 ;  /* 0x000000040a007c0c */ /* 0x000fc60008f26670 */
[----:B------:R-:W-:Y:S10]  /*3a80*/  @!P3 STG.E desc[UR36][R30.64+0x8], R95 ;  /* 0x0000085f1e00b986 */ /* 0x000ff4000c101924 */
[----:B------:R-:W3:Y:S01]  /*3a90*/  @!P1 LDC R0, c[0x0][0x3a0] ;  /* 0x0000e800ff009b82 */ /* 0x000ee20000000800 */
[----:B------:R-:W-:-:S02]  /*3aa0*/  @!P1 FMNMX R9, RZ, R36, !PT ;  /* 0x00000024ff099209 */ /* 0x000fc40007800000 */
[----:B---3--:R-:W-:-:S04]  /*3ab0*/  @!P1 ISETP.NE.AND P2, PT, R0, RZ, PT ;  /* 0x000000ff0000920c */ /* 0x008fc80003f45270 */
[----:B------:R-:W-:Y:S02]  /*3ac0*/  @!P1 FSEL R9, R36, R9, !P2 ;  /* 0x0000000924099208 */ /* 0x000fe40005000000 */
[----:B------:R-:W-:-:S03]  /*3ad0*/  ISETP.GE.OR P2, PT, R10, UR4, P4 ;  /* 0x000000040a007c0c */ /* 0x000fc6000a746670 */
[----:B------:R3:W-:Y:S01]  /*3ae0*/  @!P1 STG.E desc[UR36][R30.64+0xc], R9 ;  /* 0x00000c091e009986 */ /* 0x0007e2000c101924 */
[----:B------:R-:W-:-:S09]  /*3af0*/  ISETP.NE.AND P1, PT, R12, RZ, PT ;  /* 0x000000ff0c00720c */ /* 0x000fd20003f25270 */
[----:B------:R-:W4:Y:S01]  /*3b00*/  @!P2 LDC R13, c[0x0][0x3a0] ;  /* 0x0000e800ff0dab82 */ /* 0x000f220000000800 */
[----:B------:R-:W-:Y:S02]  /*3b10*/  @!P2 FMNMX R0, RZ, R99, !PT ;  /* 0x00000063ff00a209 */ /* 0x000fe40007800000 */
[----:B----4-:R-:W-:-:S04]  /*3b20*/  @!P2 ISETP.NE.AND P3, PT, R13, RZ, PT ;  /* 0x000000ff0d00a20c */ /* 0x010fc80003f65270 */
[----:B------:R-:W-:Y:S02]  /*3b30*/  @!P2 FSEL R99, R99, R0, !P3 ;  /* 0x000000006363a208 */ /* 0x000fe40005800000 */
[----:B------:R-:W-:-:S03]  /*3b40*/  ISETP.GE.OR P3, PT, R10, UR4, P5 ;  /* 0x000000040a007c0c */ /* 0x000fc6000af66670 */
[----:B------:R-:W-:Y:S10]  /*3b50*/  @!P2 STG.E desc[UR36][R30.64+0x10], R99 ;  /* 0x000010631e00a986 */ /* 0x000ff4000c101924 */
[----:B------:R-:W4:Y:S01]  /*3b60*/  @!P3 LDC R0, c[0x0][0x3a0] ;  /* 0x0000e800ff00bb82 */ /* 0x000f220000000800 */
[----:B-1----:R-:W-:-:S02]  /*3b70*/  @!P3 FMNMX R3, RZ, R106, !PT ;  /* 0x0000006aff03b209 */ /* 0x002fc40007800000 */
[----:B----4-:R-:W-:-:S04]  /*3b80*/  @!P3 ISETP.NE.AND P4, PT, R0, RZ, PT ;  /* 0x000000ff0000b20c */ /* 0x010fc80003f85270 */
[----:B------:R-:W-:Y:S02]  /*3b90*/  @!P3 FSEL R3, R106, R3, !P4 ;  /* 0x000000036a03b208 */ /* 0x000fe40006000000 */
[----:B------:R-:W-:-:S03]  /*3ba0*/  ISETP.GE.OR P4, PT, R10, UR4, P6 ;  /* 0x000000040a007c0c */ /* 0x000fc6000b786670 */
[----:B------:R1:W-:Y:S10]  /*3bb0*/  @!P3 STG.E desc[UR36][R30.64+0x14], R3 ;  /* 0x000014031e00b986 */ /* 0x0003f4000c101924 */
[----:B------:R-:W4:Y:S01]  /*3bc0*/  @!P4 LDC R2, c[0x0][0x3a0] ;  /* 0x0000e800ff02cb82 */ /* 0x000f220000000800 */
[----:B------:R-:W-:-:S02]  /*3bd0*/  @!P4 FMNMX R0, RZ, R113, !PT ;  /* 0x00000071ff00c209 */ /* 0x000fc40007800000 */
[----:B----4-:R-:W-:-:S04]  /*3be0*/  @!P4 ISETP.NE.AND P5, PT, R2, RZ, PT ;  /* 0x000000ff0200c20c */ /* 0x010fc80003fa5270 */
[----:B------:R-:W-:Y:S02]  /*3bf0*/  @!P4 FSEL R113, R113, R0, !P5 ;  /* 0x000000007171c208 */ /* 0x000fe40006800000 */
[----:B------:R-:W-:-:S03]  /*3c00*/  ISETP.GE.OR P5, PT, R10, UR4, P0 ;  /* 0x000000040a007c0c */ /* 0x000fc600087a6670 */
[----:B------:R-:W-:Y:S01]  /*3c10*/  @!P4 STG.E desc[UR36][R30.64+0x18], R113 ;  /* 0x000018711e00c986 */ /* 0x000fe2000c101924 */
[----:B------:R-:W-:-:S09]  /*3c20*/  ISETP.NE.AND P4, PT, R35, RZ, PT ;  /* 0x000000ff2300720c */ /* 0x000fd20003f85270 */
[----:B------:R-:W4:Y:S01]  /*3c30*/  @!P5 LDC R0, c[0x0][0x3a0] ;  /* 0x0000e800ff00db82 */ /* 0x000f220000000800 */
[----:B--2---:R-:W-:Y:S02]  /*3c40*/  @!P5 FMNMX R11, RZ, R108, !PT ;  /* 0x0000006cff0bd209 */ /* 0x004fe40007800000 */
[----:B----4-:R-:W-:Y:S01]  /*3c50*/  @!P5 ISETP.NE.AND P6, PT, R0, RZ, PT ;  /* 0x000000ff0000d20c */ /* 0x010fe20003fc5270 */
[----:B------:R-:W-:-:S03]  /*3c60*/  VIADD R0, R15, 0x3 ;  /* 0x000000030f007836 */ /* 0x000fc60000000000 */
[----:B------:R-:W-:Y:S02]  /*3c70*/  @!P5 FSEL R11, R108, R11, !P6 ;  /* 0x0000000b6c0bd208 */ /* 0x000fe40007000000 */
[----:B------:R-:W-:Y:S02]  /*3c80*/  ISETP.GE.OR P1, PT, R0, UR4, P1 ;  /* 0x0000000400007c0c */ /* 0x000fe40008f26670 */
[----:B------:R-:W-:Y:S01]  /*3c90*/  ISETP.NE.AND P6, PT, R23, RZ, PT ;  /* 0x000000ff1700720c */ /* 0x000fe20003fc5270 */
[----:B------:R2:W-:Y:S01]  /*3ca0*/  @!P5 STG.E desc[UR36][R30.64+0x1c], R11 ;  /* 0x00001c0b1e00d986 */ /* 0x0005e2000c101924 */
[----:B------:R-:W-:-:S09]  /*3cb0*/  ISETP.NE.AND P5, PT, R47, RZ, PT ;  /* 0x000000ff2f00720c */ /* 0x000fd20003fa5270 */
[----:B------:R-:W4:Y:S01]  /*3cc0*/  @!P1 LDC R10, c[0x0][0x3a0] ;  /* 0x0000e800ff0a9b82 */ /* 0x000f220000000800 */
[----:B------:R-:W-:Y:S01]  /*3cd0*/  @!P1 FMNMX R2, RZ, R65, !PT ;  /* 0x00000041ff029209 */ /* 0x000fe20007800000 */
[----:B---3--:R-:W-:Y:S01]  /*3ce0*/  @!P1 IMAD.IADD R9, R17, 0x1, R44 ;  /* 0x0000000111099824 */ /* 0x008fe200078e022c */
[----:B----4-:R-:W-:-:S04]  /*3cf0*/  @!P1 ISETP.NE.AND P2, PT, R10, RZ, PT ;  /* 0x000000ff0a00920c */ /* 0x010fc80003f45270 */
[----:B------:R-:W-:Y:S02]  /*3d00*/  @!P1 FSEL R65, R65, R2, !P2 ;  /* 0x0000000241419208 */ /* 0x000fe40005000000 */
[----:B------:R-:W-:Y:S02]  /*3d10*/  ISETP.GE.OR P2, PT, R0, UR4, P6 ;  /* 0x0000000400007c0c */ /* 0x000fe4000b746670 */
[----:B------:R-:W-:-:S11]  /*3d20*/  ISETP.NE.AND P6, PT, R51, RZ, PT ;  /* 0x000000ff3300720c */ /* 0x000fd60003fc5270 */
[----:B------:R-:W3:Y:S01]  /*3d30*/  @!P2 LDC R2, c[0x0][0x3a0] ;  /* 0x0000e800ff02ab82 */ /* 0x000ee20000000800 */
[----:B-1----:R-:W-:Y:S02]  /*3d40*/  @!P2 FMNMX R3, RZ, R16, !PT ;  /* 0x00000010ff03a209 */ /* 0x002fe40007800000 */
[----:B---3--:R-:W-:-:S04]  /*3d50*/  @!P2 ISETP.NE.AND P3, PT, R2, RZ, PT ;  /* 0x000000ff0200a20c */ /* 0x008fc80003f65270 */
[----:B--2---:R-:W-:Y:S02]  /*3d60*/  @!P2 FSEL R11, R16, R3, !P3 ;  /* 0x00000003100ba208 */ /* 0x004fe40005800000 */
[----:B------:R-:W-:-:S13]  /*3d70*/  ISETP.GE.OR P3, PT, R0, UR4, P4 ;  /* 0x0000000400007c0c */ /* 0x000fda000a766670 */
[----:B------:R-:W1:Y:S01]  /*3d80*/  @!P3 LDC R3, c[0x0][0x3a0] ;  /* 0x0000e800ff03bb82 */ /* 0x000e620000000800 */
[----:B------:R-:W-:Y:S02]  /*3d90*/  @!P3 FMNMX R2, RZ, R67, !PT ;  /* 0x00000043ff02b209 */ /* 0x000fe40007800000 */
[----:B-1----:R-:W-:-:S04]  /*3da0*/  @!P3 ISETP.NE.AND P4, PT, R3, RZ, PT ;  /* 0x000000ff0300b20c */ /* 0x002fc80003f85270 */
[----:B------:R-:W-:Y:S02]  /*3db0*/  @!P3 FSEL R67, R67, R2, !P4 ;  /* 0x000000024343b208 */ /* 0x000fe40006000000 */
[----:B------:R-:W1:Y:S01]  /*3dc0*/  @!P1 LDC.64 R2, c[0x0][0x390] ;  /* 0x0000e400ff029b82 */ /* 0x000e620000000a00 */
        /* <DEDUP_REMOVED lines=20> */
[----:B-1----:R-:W1:Y:S01]  /*3f10*/  @!P3 LDC R2, c[0x0][0x3a0] ;  /* 0x0000e800ff02bb82 */ /* 0x002e620000000800 */
[----:B------:R-:W-:-:S02]  /*3f20*/  @!P3 FMNMX R3, RZ, R66, !PT ;  /* 0x00000042ff03b209 */ /* 0x000fc40007800000 */
[----:B-1----:R-:W-:-:S04]  /*3f30*/  @!P3 ISETP.NE.AND P4, PT, R2, RZ, PT ;  /* 0x000000ff0200b20c */ /* 0x002fc80003f85270 */
        /* <DEDUP_REMOVED lines=131> */
[C---:B------:R-:W-:Y:S02]  /*4770*/  VIADD R0, R15.reuse, 0x6 ;  /* 0x000000060f007836 */ /* 0x040fe40000000000 */
[----:B------:R-:W-:Y:S01]  /*4780*/  VIADD R15, R15, 0x7 ;  /* 0x000000070f0f7836 */ /* 0x000fe20000000000 */
        /* <DEDUP_REMOVED lines=34> */
[----:B------:R-:W-:Y:S01]  /*49b0*/  @!P1 STG.E desc[UR36][R6.64+0xc], R9 ;  /* 0x00000c0906009986 */ /* 0x000fe2000c101924 */
[----:B------:R-:W-:-:S04]  /*49c0*/  ISETP.NE.AND P1, PT, R12, RZ, PT ;  /* 0x000000ff0c00720c */ /* 0x000fc80003f25270 */
[----:B------:R-:W-:-:S05]  /*49d0*/  ISETP.GE.OR P1, PT, R15, UR4, P1 ;  /* 0x000000040f007c0c */ /* 0x000fca0008f26670 */
[----:B------:R-:W3:Y:S01]  /*49e0*/  @!P2 LDC R10, c[0x0][0x3a0] ;  /* 0x0000e800ff0aab82 */ /* 0x000ee20000000800 */
[----:B------:R-:W-:-:S07]  /*49f0*/  @!P2 FMNMX R13, RZ, R96, !PT ;  /* 0x00000060ff0da209 */ /* 0x000fce0007800000 */
[----:B------:R-:W-:Y:S01]  /*4a00*/  @!P1 FMNMX R19, RZ, R76, !PT ;  /* 0x0000004cff139209 */ /* 0x000fe20007800000 */
[----:B------:R-:W-:Y:S01]  /*4a10*/  @!P1 IMAD.IADD R17, R17, 0x1, R8 ;  /* 0x0000000111119824 */ /* 0x000fe200078e0208 */
[----:B---3--:R-:W-:-:S04]  /*4a20*/  @!P2 ISETP.NE.AND P3, PT, R10, RZ, PT ;  /* 0x000000ff0a00a20c */ /* 0x008fc80003f65270 */
        /* <DEDUP_REMOVED lines=8> */
[----:B------:R-:W-:Y:S01]  /*4ab0*/  @!P3 STG.E desc[UR36][R6.64+0x14], R3 ;  /* 0x000014030600b986 */ /* 0x000fe2000c101924 */
[----:B------:R-:W-:-:S09]  /*4ac0*/  ISETP.NE.AND P3, PT, R23, RZ, PT ;  /* 0x000000ff1700720c */ /* 0x000fd20003f65270 */
[----:B------:R-:W1:Y:S01]  /*4ad0*/  @!P4 LDC R10, c[0x0][0x3a0] ;  /* 0x0000e800ff0acb82 */ /* 0x000e620000000800 */
[----:B------:R-:W-:Y:S02]  /*4ae0*/  @!P4 FMNMX R2, RZ, R103, !PT ;  /* 0x00000067ff02c209 */ /* 0x000fe40007800000 */
[----:B-1----:R-:W-:-:S04]  /*4af0*/  @!P4 ISETP.NE.AND P5, PT, R10, RZ, PT ;  /* 0x000000ff0a00c20c */ /* 0x002fc80003fa5270 */
[----:B------:R-:W-:Y:S02]  /*4b00*/  @!P4 FSEL R103, R103, R2, !P5 ;  /* 0x000000026767c208 */ /* 0x000fe40006800000 */
[----:B------:R-:W-:Y:S02]  /*4b10*/  ISETP.GE.OR P5, PT, R0, UR4, P0 ;  /* 0x0000000400007c0c */ /* 0x000fe400087a6670 */
[----:B------:R-:W-:Y:S01]  /*4b20*/  ISETP.GE.OR P0, PT, R15, UR4, P0 ;  /* 0x000000040f007c0c */ /* 0x000fe20008706670 */
[----:B------:R-:W-:Y:S01]  /*4b30*/  @!P4 STG.E desc[UR36][R6.64+0x18], R103 ;  /* 0x000018670600c986 */ /* 0x000fe2000c101924 */
[----:B------:R-:W-:-:S09]  /*4b40*/  ISETP.NE.AND P4, PT, R39, RZ, PT ;  /* 0x000000ff2700720c */ /* 0x000fd20003f85270 */
[----:B------:R-:W1:Y:S01]  /*4b50*/  @!P5 LDC R0, c[0x0][0x3a0] ;  /* 0x0000e800ff00db82 */ /* 0x000e620000000800 */
[----:B--2---:R-:W-:Y:S02]  /*4b60*/  @!P5 FMNMX R11, RZ, R98, !PT ;  /* 0x00000062ff0bd209 */ /* 0x004fe40007800000 */
[----:B-1----:R-:W-:-:S05]  /*4b70*/  @!P5 ISETP.NE.AND P6, PT, R0, RZ, PT ;  /* 0x000000ff0000d20c */ /* 0x002fca0003fc5270 */
[----:B------:R-:W1:Y:S01]  /*4b80*/  @!P1 LDC R0, c[0x0][0x3a0] ;  /* 0x0000e800ff009b82 */ /* 0x000e620000000800 */
[----:B------:R-:W-:Y:S02]  /*4b90*/  @!P5 FSEL R11, R98, R11, !P6 ;  /* 0x0000000b620bd208 */ /* 0x000fe40007000000 */
[----:B------:R-:W-:-:S03]  /*4ba0*/  ISETP.NE.AND P6, PT, R51, RZ, PT ;  /* 0x000000ff3300720c */ /* 0x000fc60003fc5270 */
[----:B------:R2:W-:Y:S01]  /*4bb0*/  @!P5 STG.E desc[UR36][R6.64+0x1c], R11 ;  /* 0x00001c0b0600d986 */ /* 0x0005e2000c101924 */
[----:B------:R-:W-:Y:S02]  /*4bc0*/  ISETP.NE.AND P5, PT, R47, RZ, PT ;  /* 0x000000ff2f00720c */ /* 0x000fe40003fa5270 */
[C---:B------:R-:W-:Y:S02]  /*4bd0*/  ISETP.GE.OR P6, PT, R15.reuse, UR4, P6 ;  /* 0x000000040f007c0c */ /* 0x040fe4000b7c6670 */
[----:B------:R-:W-:-:S11]  /*4be0*/  ISETP.GE.OR P5, PT, R15, UR4, P5 ;  /* 0x000000040f007c0c */ /* 0x000fd6000afa6670 */
[----:B--2---:R-:W2:Y:S01]  /*4bf0*/  @!P6 LDC R6, c[0x0][0x3a0] ;  /* 0x0000e800ff06eb82 */ /* 0x004ea20000000800 */
[----:B-1----:R-:W-:Y:S02]  /*4c00*/  @!P1 ISETP.NE.AND P2, PT, R0, RZ, PT ;  /* 0x000000ff0000920c */ /* 0x002fe40003f45270 */
[----:B------:R-:W-:Y:S02]  /*4c10*/  @!P5 FMNMX R13, RZ, R88, !PT ;  /* 0x00000058ff0dd209 */ /* 0x000fe40007800000 */
[----:B------:R-:W-:Y:S02]  /*4c20*/  @!P1 FSEL R19, R76, R19, !P2 ;  /* 0x000000134c139208 */ /* 0x000fe40005000000 */
[----:B------:R-:W-:-:S13]  /*4c30*/  ISETP.GE.OR P2, PT, R15, UR4, P3 ;  /* 0x000000040f007c0c */ /* 0x000fda0009f46670 */
[----:B------:R-:W1:Y:S01]  /*4c40*/  @!P2 LDC R0, c[0x0][0x3a0] ;  /* 0x0000e800ff00ab82 */ /* 0x000e620000000800 */
[----:B------:R-:W-:Y:S02]  /*4c50*/  @!P2 FMNMX R3, RZ, R78, !PT ;  /* 0x0000004eff03a209 */ /* 0x000fe40007800000 */
[----:B-1----:R-:W-:-:S04]  /*4c60*/  @!P2 ISETP.NE.AND P3, PT, R0, RZ, PT ;  /* 0x000000ff0000a20c */ /* 0x002fc80003f65270 */
[----:B------:R-:W-:Y:S02]  /*4c70*/  @!P2 FSEL R7, R78, R3, !P3 ;  /* 0x000000034e07a208 */ /* 0x000fe40005800000 */
[----:B------:R-:W1:Y:S01]  /*4c80*/  @!P1 LDC.64 R2, c[0x0][0x390] ;  /* 0x0000e400ff029b82 */ /* 0x000e620000000a00 */
[----:B------:R-:W-:Y:S01]  /*4c90*/  ISETP.NE.AND P3, PT, R35, RZ, PT ;  /* 0x000000ff2300720c */ /* 0x000fe20003f65270 */
[----:B-1----:R-:W-:Y:S01]  /*4ca0*/  @!P1 IMAD.WIDE R2, R17, 0x4, R2 ;  /* 0x0000000411029825 */ /* 0x002fe200078e0202 */
[----:B------:R-:W-:-:S04]  /*4cb0*/  @!P6 FMNMX R17, RZ, R90, !PT ;  /* 0x0000005aff11e209 */ /* 0x000fc80007800000 */
[----:B------:R1:W-:Y:S01]  /*4cc0*/  @!P1 STG.E desc[UR36][R2.64], R19 ;  /* 0x0000001302009986 */ /* 0x0003e2000c101924 */
[----:B------:R-:W-:-:S03]  /*4cd0*/  ISETP.GE.OR P1, PT, R15, UR4, P3 ;  /* 0x000000040f007c0c */ /* 0x000fc60009f26670 */
[----:B------:R3:W-:Y:S01]  /*4ce0*/  @!P2 STG.E desc[UR36][R4.64+0x4], R7 ;  /* 0x000004070400a986 */ /* 0x0007e2000c101924 */
[----:B-1----:R-:W1:Y:S09]  /*4cf0*/  @!P5 LDC R2, c[0x0][0x3a0] ;  /* 0x0000e800ff02db82 */ /* 0x002e720000000800 */
[----:B------:R-:W-:Y:S01]  /*4d00*/  @!P1 FMNMX R9, RZ, R80, !PT ;  /* 0x00000050ff099209 */ /* 0x000fe20007800000 */
[----:B------:R-:W4:Y:S02]  /*4d10*/  @!P1 LDC R0, c[0x0][0x3a0] ;  /* 0x0000e800ff009b82 */ /* 0x000f240000000800 */
        /* <DEDUP_REMOVED lines=8> */
[----:B------:R-:W-:-:S03]  /*4da0*/  ISETP.NE.AND P4, PT, R45, RZ, PT ;  /* 0x000000ff2d00720c */ /* 0x000fc60003f85270 */
[----:B------:R3:W-:Y:S01]  /*4db0*/  @!P3 STG.E desc[UR36][R4.64+0xc], R11 ;  /* 0x00000c0b0400b986 */ /* 0x0007e2000c101924 */
[----:B------:R-:W-:-:S13]  /*4dc0*/  ISETP.GE.OR P4, PT, R15, UR4, P4 ;  /* 0x000000040f007c0c */ /* 0x000fda000a786670 */
[----:B------:R-:W4:Y:S01]  /*4dd0*/  @!P4 LDC R0, c[0x0][0x3a0] ;  /* 0x0000e800ff00cb82 */ /* 0x000f220000000800 */
[----:B------:R-:W-:Y:S02]  /*4de0*/  @!P4 FMNMX R3, RZ, R86, !PT ;  /* 0x00000056ff03c209 */ /* 0x000fe40007800000 */
[----:B----4-:R-:W-:-:S04]  /*4df0*/  @!P4 ISETP.NE.AND P2, PT, R0, RZ, PT ;  /* 0x000000ff0000c20c */ /* 0x010fc80003f45270 */
[----:B------:R-:W-:Y:S02]  /*4e00*/  @!P4 FSEL R3, R86, R3, !P2 ;  /* 0x000000035603c208 */ /* 0x000fe40005000000 */
[----:B-1----:R-:W-:-:S03]  /*4e10*/  @!P5 ISETP.NE.AND P2, PT, R2, RZ, PT ;  /* 0x000000ff0200d20c */ /* 0x002fc60003f45270 */
[----:B------:R3:W-:Y:S01]  /*4e20*/  @!P4 STG.E desc[UR36][R4.64+0x10], R3 ;  /* 0x000010030400c986 */ /* 0x0007e2000c101924 */
[----:B------:R-:W-:Y:S02]  /*4e30*/  @!P5 FSEL R13, R88, R13, !P2 ;  /* 0x0000000d580dd208 */ /* 0x000fe40005000000 */
[----:B--2---:R-:W-:-:S03]  /*4e40*/  @!P6 ISETP.NE.AND P2, PT, R6, RZ, PT ;  /* 0x000000ff0600e20c */ /* 0x004fc60003f45270 */
[----:B------:R3:W-:Y:S01]  /*4e50*/  @!P5 STG.E desc[UR36][R4.64+0x14], R13 ;  /* 0x0000140d0400d986 */ /* 0x0007e2000c101924 */
[----:B------:R-:W-:-:S05]  /*4e60*/  @!P6 FSEL R17, R90, R17, !P2 ;  /* 0x000000115a11e208 */ /* 0x000fca0005000000 */
[----:B------:R3:W-:Y:S01]  /*4e70*/  @!P6 STG.E desc[UR36][R4.64+0x18], R17 ;  /* 0x000018110400e986 */ /* 0x0007e2000c101924 */
[----:B------:R-:W-:Y:S05]  /*4e80*/  @P0 EXIT ;  /* 0x000000000000094d */ /* 0x000fea0003800000 */
[----:B------:R-:W1:Y:S01]  /*4e90*/  LDCU UR4, c[0x0][0x3a0] ;  /* 0x00007400ff0477ac */ /* 0x000e620008000800 */
[----:B---3--:R-:W-:Y:S02]  /*4ea0*/  FMNMX R3, RZ, R92, !PT ;  /* 0x0000005cff037209 */ /* 0x008fe40007800000 */
[----:B-1----:R-:W-:-:S04]  /*4eb0*/  ISETP.NE.AND P0, PT, RZ, UR4, PT ;  /* 0x00000004ff007c0c */ /* 0x002fc8000bf05270 */
[----:B------:R-:W-:-:S05]  /*4ec0*/  FSEL R3, R92, R3, !P0 ;  /* 0x000000035c037208 */ /* 0x000fca0004000000 */
[----:B------:R-:W-:Y:S01]  /*4ed0*/  STG.E desc[UR36][R4.64+0x1c], R3 ;  /* 0x00001c0304007986 */ /* 0x000fe2000c101924 */
[----:B------:R-:W-:Y:S05]  /*4ee0*/  EXIT ;  /* 0x000000000000794d */ /* 0x000fea0003800000 */
.L_x_5:
[----:B------:R-:W1:Y:S01]  /*4ef0*/  LDCU UR4, c[0x0][0x3a4] ;  /* 0x00007480ff0477ac */ /* 0x000e620008000800 */
[----:B------:R-:W2:Y:S01]  /*4f00*/  LDC.64 R2, c[0x0][0x398] ;  /* 0x0000e600ff027b82 */ /* 0x000ea20000000a00 */
[----:B------:R-:W-:-:S07]  /*4f10*/  ISETP.GE.AND P0, PT, R17, R0, PT ;  /* 0x000000001100720c */ /* 0x000fce0003f06270 */
[----:B------:R-:W3:Y:S01]  /*4f20*/  LDC.64 R4, c[0x0][0x398] ;  /* 0x0000e600ff047b82 */ /* 0x000ee20000000a00 */
[----:B------:R-:W-:Y:S01]  /*4f30*/  VIADD R23, R17, 0x1 ;  /* 0x0000000111177836 */ /* 0x000fe20000000000 */
[----:B------:R-:W4:Y:S01]  /*4f40*/  LDCU.64 UR6, c[0x0][0x390] ;  /* 0x00007200ff0677ac */ /* 0x000f220008000a00 */
[----:B-1----:R-:W-:-:S13]  /*4f50*/  ISETP.GE.OR P3, PT, R15, UR4, P0 ;  /* 0x000000040f007c0c */ /* 0x002fda0008766670 */
[----:B--2---:R-:W-:Y:S01]  /*4f60*/  @!P3 IMAD.WIDE.U32 R6, R17, 0x4, R2 ;  /* 0x000000041106b825 */ /* 0x004fe200078e0002 */
[----:B------:R-:W1:Y:S05]  /*4f70*/  @!P3 LDC R8, c[0x0][0x3a0] ;  /* 0x0000e800ff08bb82 */ /* 0x000e6a0000000800 */
[----:B------:R-:W2:Y:S01]  /*4f80*/  @!P3 LDG.E R6, desc[UR36][R6.64] ;  /* 0x000000240606b981 */ /* 0x000ea2000c1e1900 */
[-C--:B------:R-:W-:Y:S01]  /*4f90*/  ISETP.GE.AND P1, PT, R23, R0.reuse, PT ;  /* 0x000000001700720c */ /* 0x080fe20003f26270 */
[----:B------:R-:W-:Y:S01]  /*4fa0*/  @!P3 IMAD R25, R15, R0, R17 ;  /* 0x000000000f19b224 */ /* 0x000fe200078e0211 */
[----:B------:R-:W5:Y:S01]  /*4fb0*/  LDC.64 R2, c[0x0][0x390] ;  /* 0x0000e400ff027b82 */ /* 0x000f620000000a00 */
[----:B---3--:R-:W-:Y:S01]  /*4fc0*/  IMAD.WIDE.U32 R4, R17, 0x4, R4 ;  /* 0x0000000411047825 */ /* 0x008fe200078e0004 */
[----:B------:R-:W-:-:S02]  /*4fd0*/  ISETP.GE.OR P2, PT, R15, UR4, P1 ;  /* 0x000000040f007c0c */ /* 0x000fc40008f46670 */
[----:B-1----:R-:W-:Y:S01]  /*4fe0*/  ISETP.NE.AND P5, PT, R8, RZ, !P3 ;  /* 0x000000ff0800720c */ /* 0x002fe20005fa5270 */
[----:B-----5:R-:W-:-:S04]  /*4ff0*/  @!P3 IMAD.WIDE R2, R25, 0x4, R2 ;  /* 0x000000041902b825 */ /* 0x020fc800078e0202 */
[----:B--2---:R-:W-:Y:S01]  /*5000*/  @!P3 FADD R23, R6, R11 ;  /* 0x0000000b0617b221 */ /* 0x004fe20000000000 */
[----:B------:R-:W-:-:S05]  /*5010*/  @!P3 FSETP.GT.AND P4, PT, R11, -R6, PT ;  /* 0x800000060b00b20b */ /* 0x000fca0003f84000 */
[----:B------:R-:W1:Y:S02]  /*5020*/  @!P2 LDC R6, c[0x0][0x3a0] ;  /* 0x0000e800ff06ab82 */ /* 0x000e640000000800 */
[----:B------:R-:W-:-:S05]  /*5030*/  @P5 FSEL R23, R23, RZ, P4 ;  /* 0x000000ff17175208 */ /* 0x000fca0002000000 */
[----:B------:R2:W-:Y:S04]  /*5040*/  @!P3 STG.E desc[UR36][R2.64], R23 ;  /* 0x000000170200b986 */ /* 0x0005e8000c101924 */
[----:B------:R-:W3:Y:S01]  /*5050*/  @!P2 LDG.E R11, desc[UR36][R4.64+0x4] ;  /* 0x00000424040ba981 */ /* 0x000ee2000c1e1900 */
[----:B------:R-:W-:Y:S02]  /*5060*/  @!P2 IMAD R8, R15, R0, RZ ;  /* 0x000000000f08a224 */ /* 0x000fe400078e02ff */
[----:B------:R-:W-:-:S03]  /*5070*/  VIADD R25, R17, 0x2 ;  /* 0x0000000211197836 */ /* 0x000fc60000000000 */
[----:B------:R-:W-:Y:S02]  /*5080*/  @!P2 IADD3 R7, P3, PT, R17, R8, RZ ;  /* 0x000000081107a210 */ /* 0x000fe40007f7e0ff */
[----:B------:R-:W-:Y:S02]  /*5090*/  ISETP.GE.AND P6, PT, R25, R0, PT ;  /* 0x000000001900720c */ /* 0x000fe40003fc6270 */
[----:B------:R-:W-:Y:S02]  /*50a0*/  @!P2 LEA.HI.X.SX32 R24, R8, RZ, 0x1, P3 ;  /* 0x000000ff0818a211 */ /* 0x000fe400018f0eff */
[----:B------:R-:W-:Y:S02]  /*50b0*/  ISETP.GE.OR P3, PT, R15, UR4, P6 ;  /* 0x000000040f007c0c */ /* 0x000fe4000b766670 */
[----:B-1----:R-:W-:Y:S02]  /*50c0*/  ISETP.NE.AND P4, PT, R6, RZ, !P2 ;  /* 0x000000ff0600720c */ /* 0x002fe40005785270 */
[----:B----4-:R-:W-:-:S02]  /*50d0*/  @!P2 LEA R6, P5, R7, UR6, 0x2 ;  /* 0x000000060706ac11 */ /* 0x010fc4000f8a10ff */
[----:B------:R-:W-:Y:S02]  /*50e0*/  P2R R8, PR, RZ, 0x40 ;  /* 0x00000040ff087803 */ /* 0x000fe40000000000 */
[----:B------:R-:W-:-:S05]  /*50f0*/  @!P2 LEA.HI.X R7, R7, UR7, R24, 0x2, P5 ;  /* 0x000000070707ac11 */ /* 0x000fca000a8f1418 */
[----:B--2---:R-:W1:Y:S01]  /*5100*/  @!P3 LDC.64 R2, c[0x0][0x390] ;  /* 0x0000e400ff02bb82 */ /* 0x004e620000000a00 */
[----:B---3--:R-:W-:Y:S01]  /*5110*/  @!P2 FADD R23, R11, R38 ;  /* 0x000000260b17a221 */ /* 0x008fe20000000000 */
[----:B------:R-:W-:-:S06]  /*5120*/  @!P2 FSETP.GT.AND P5, PT, R38, -R11, PT ;  /* 0x8000000b2600a20b */ /* 0x000fcc0003fa4000 */
[----:B------:R-:W2:Y:S01]  /*5130*/  @!P3 LDC R11, c[0x0][0x3a0] ;  /* 0x0000e800ff0bbb82 */ /* 0x000ea20000000800 */
[----:B------:R-:W-:-:S05]  /*5140*/  @P4 FSEL R23, R23, RZ, P5 ;  /* 0x000000ff17174208 */ /* 0x000fca0002800000 */
[----:B------:R3:W-:Y:S04]  /*5150*/  @!P2 STG.E desc[UR36][R6.64+0x4], R23 ;  /* 0x000004170600a986 */ /* 0x0007e8000c101924 */
[----:B------:R-:W4:Y:S01]  /*5160*/  @!P3 LDG.E R24, desc[UR36][R4.64+0x8] ;  /* 0x000008240418b981 */ /* 0x000f22000c1e1900 */
[----:B--2---:R-:W-:Y:S01]  /*5170*/  ISETP.NE.AND P4, PT, R11, RZ, !P3 ;  /* 0x000000ff0b00720c */ /* 0x004fe20005f85270 */
[----:B------:R-:W-:-:S05]  /*5180*/  VIADD R11, R17, 0x3 ;  /* 0x00000003110b7836 */ /* 0x000fca0000000000 */
[----:B------:R-:W-:-:S04]  /*5190*/  ISETP.GE.AND P6, PT, R11, R0, PT ;  /* 0x000000000b00720c */ /* 0x000fc80003fc6270 */
[----:B------:R-:W-:Y:S02]  /*51a0*/  P2R R11, PR, RZ, 0x40 ;  /* 0x00000040ff0b7803 */ /* 0x000fe40000000000 */
[----:B----4-:R-:W-:Y:S01]  /*51b0*/  @!P3 FSETP.GT.AND P2, PT, R21, -R24, PT ;  /* 0x800000181500b20b */ /* 0x010fe20003f44000 */
[----:B------:R-:W-:Y:S01]  /*51c0*/  @!P3 FADD R21, R24, R21 ;  /* 0x000000151815b221 */ /* 0x000fe20000000000 */
[----:B------:R-:W-:-:S04]  /*51d0*/  @!P3 IMAD R24, R15, R0, RZ ;  /* 0x000000000f18b224 */ /* 0x000fc800078e02ff */
[----:B------:R-:W-:Y:S02]  /*51e0*/  @P4 FSEL R21, R21, RZ, P2 ;  /* 0x000000ff15154208 */ /* 0x000fe40001000000 */
[----:B---3--:R-:W-:Y:S02]  /*51f0*/  @!P3 IADD3 R7, P4, PT, R17, R24, RZ ;  /* 0x000000181107b210 */ /* 0x008fe40007f9e0ff */
[----:B------:R-:W-:Y:S02]  /*5200*/  ISETP.GE.OR P2, PT, R15, UR4, P6 ;  /* 0x000000040f007c0c */ /* 0x000fe4000b746670 */
[----:B------:R-:W-:Y:S02]  /*5210*/  @!P3 LEA.HI.X.SX32 R24, R24, RZ, 0x1, P4 ;  /* 0x000000ff1818b211 */ /* 0x000fe400020f0eff */
[----:B-1----:R-:W-:-:S04]  /*5220*/  @!P3 LEA R6, P4, R7, R2, 0x2 ;  /* 0x000000020706b211 */ /* 0x002fc800078810ff */
[----:B------:R-:W-:-:S05]  /*5230*/  @!P3 LEA.HI.X R7, R7, R3, R24, 0x2, P4 ;  /* 0x000000030707b211 */ /* 0x000fca00020f1418 */
[----:B------:R1:W-:Y:S01]  /*5240*/  @!P3 STG.E desc[UR36][R6.64+0x8], R21 ;  /* 0x000008150600b986 */ /* 0x0003e2000c101924 */
[----:B------:R-:W2:Y:S03]  /*5250*/  @!P2 LDC R24, c[0x0][0x3a0] ;  /* 0x0000e800ff18ab82 */ /* 0x000ea60000000800 */
[----:B------:R-:W3:Y:S01]  /*5260*/  @!P2 LDG.E R23, desc[UR36][R4.64+0xc] ;  /* 0x00000c240417a981 */ /* 0x000ee2000c1e1900 */
[----:B------:R-:W-:-:S04]  /*5270*/  @!P2 IMAD R26, R15, R0, RZ ;  /* 0x000000000f1aa224 */ /* 0x000fc800078e02ff */
[----:B------:R-:W4:Y:S01]  /*5280*/  @!P2 LDC.64 R2, c[0x0][0x390] ;  /* 0x0000e400ff02ab82 */ /* 0x000f220000000a00 */
[----:B--2---:R-:W-:Y:S02]  /*5290*/  ISETP.NE.AND P3, PT, R24, RZ, !P2 ;  /* 0x000000ff1800720c */ /* 0x004fe40005765270 */
[----:B------:R-:W-:-:S04]  /*52a0*/  @!P2 IADD3 R24, P4, PT, R17, R26, RZ ;  /* 0x0000001a1118a210 */ /* 0x000fc80007f9e0ff */
[----:B------:R-:W-:Y:S01]  /*52b0*/  @!P2 LEA.HI.X.SX32 R26, R26, RZ, 0x1, P4 ;  /* 0x000000ff1a1aa211 */ /* 0x000fe200020f0eff */
[----:B---3--:R-:W-:Y:S01]  /*52c0*/  @!P2 FADD R25, R23, R116 ;  /* 0x000000741719a221 */ /* 0x008fe20000000000 */
[----:B------:R-:W-:Y:S01]  /*52d0*/  @!P2 FSETP.GT.AND P4, PT, R116, -R23, PT ;  /* 0x800000177400a20b */ /* 0x000fe20003f84000 */
[----:B------:R-:W-:-:S04]  /*52e0*/  VIADD R23, R17, 0x4 ;  /* 0x0000000411177836 */ /* 0x000fc80000000000 */
[----:B------:R-:W-:Y:S02]  /*52f0*/  @P3 FSEL R25, R25, RZ, P4 ;  /* 0x000000ff19193208 */ /* 0x000fe40002000000 */
[C---:B----4-:R-:W-:Y:S02]  /*5300*/  @!P2 LEA R2, P3, R24.reuse, R2, 0x2 ;  /* 0x000000021802a211 */ /* 0x050fe400078610ff */
[-C--:B------:R-:W-:Y:S02]  /*5310*/  ISETP.GE.AND P5, PT, R23, R0.reuse, PT ;  /* 0x000000001700720c */ /* 0x080fe40003fa6270 */
[----:B------:R-:W-:Y:S02]  /*5320*/  @!P2 LEA.HI.X R3, R24, R3, R26, 0x2, P3 ;  /* 0x000000031803a211 */ /* 0x000fe400018f141a */
[C---:B------:R-:W-:Y:S02]  /*5330*/  ISETP.GE.OR P3, PT, R15.reuse, UR4, P5 ;  /* 0x000000040f007c0c */ /* 0x040fe4000af66670 */
[----:B------:R-:W-:Y:S01]  /*5340*/  P2R R23, PR, RZ, 0x20 ;  /* 0x00000020ff177803 */ /* 0x000fe20000000000 */
[----:B------:R2:W-:Y:S10]  /*5350*/  @!P2 STG.E desc[UR36][R2.64+0xc], R25 ;  /* 0x00000c190200a986 */ /* 0x0005f4000c101924 */
[----:B-1----:R-:W3:Y:S01]  /*5360*/  @!P3 LDG.E R6, desc[UR36][R4.64+0x10] ;  /* 0x000010240406b981 */ /* 0x002ee2000c1e1900 */
[----:B------:R-:W1:Y:S01]  /*5370*/  @!P3 LDC R7, c[0x0][0x3a0] ;  /* 0x0000e800ff07bb82 */ /* 0x000e620000000800 */
[----:B------:R-:W-:-:S02]  /*5380*/  @!P3 IMAD R24, R15, R0, RZ ;  /* 0x000000000f18b224 */ /* 0x000fc400078e02ff */
[----:B--2---:R-:W-:Y:S01]  /*5390*/  VIADD R3, R17, 0x5 ;  /* 0x0000000511037836 */ /* 0x004fe20000000000 */
[----:B-1----:R-:W-:Y:S01]  /*53a0*/  ISETP.NE.AND P2, PT, R7, RZ, !P3 ;  /* 0x000000ff0700720c */ /* 0x002fe20005f45270 */
[----:B---3--:R-:W-:Y:S01]  /*53b0*/  @!P3 FADD R21, R6, R109 ;  /* 0x0000006d0615b221 */ /* 0x008fe20000000000 */
[----:B------:R-:W-:Y:S02]  /*53c0*/  @!P3 FSETP.GT.AND P4, PT, R109, -R6, PT ;  /* 0x800000066d00b20b */ /* 0x000fe40003f84000 */
[----:B------:R-:W1:Y:S09]  /*53d0*/  @!P3 LDC.64 R6, c[0x0][0x390] ;  /* 0x0000e400ff06bb82 */ /* 0x000e720000000a00 */
[----:B------:R-:W-:-:S02]  /*53e0*/  @P2 FSEL R21, R21, RZ, P4 ;  /* 0x000000ff15152208 */ /* 0x000fc40002000000 */
[----:B------:R-:W-:-:S04]  /*53f0*/  @!P3 IADD3 R26, P2, PT, R17, R24, RZ ;  /* 0x00000018111ab210 */ /* 0x000fc80007f5e0ff */
[----:B------:R-:W-:Y:S02]  /*5400*/  @!P3 LEA.HI.X.SX32 R24, R24, RZ, 0x1, P2 ;  /* 0x000000ff1818b211 */ /* 0x000fe400010f0eff */
[----:B-1----:R-:W-:-:S04]  /*5410*/  @!P3 LEA R6, P2, R26, R6, 0x2 ;  /* 0x000000061a06b211 */ /* 0x002fc800078410ff */
[----:B------:R-:W-:Y:S02]  /*5420*/  @!P3 LEA.HI.X R7, R26, R7, R24, 0x2, P2 ;  /* 0x000000071a07b211 */ /* 0x000fe400010f1418 */
[----:B------:R-:W-:-:S03]  /*5430*/  ISETP.GE.AND P2, PT, R3, R0, PT ;  /* 0x000000000300720c */ /* 0x000fc60003f46270 */
[----:B------:R1:W-:Y:S01]  /*5440*/  @!P3 STG.E desc[UR36][R6.64+0x10], R21 ;  /* 0x000010150600b986 */ /* 0x0003e2000c101924 */
[----:B------:R-:W-:-:S13]  /*5450*/  ISETP.GE.OR P3, PT, R15, UR4, P2 ;  /* 0x000000040f007c0c */ /* 0x000fda0009766670 */
[----:B------:R-:W2:Y:S01]  /*5460*/  @!P3 LDG.E R3, desc[UR36][R4.64+0x14] ;  /* 0x000014240403b981 */ /* 0x000ea2000c1e1900 */
[----:B------:R-:W3:Y:S01]  /*5470*/  @!P3 LDC R2, c[0x0][0x3a0] ;  /* 0x0000e800ff02bb82 */ /* 0x000ee20000000800 */
[----:B-1----:R-:W-:Y:S01]  /*5480*/  VIADD R7, R17, 0x6 ;  /* 0x0000000611077836 */ /* 0x002fe20000000000 */
[----:B---3--:R-:W-:Y:S01]  /*5490*/  ISETP.NE.AND P4, PT, R2, RZ, !P3 ;  /* 0x000000ff0200720c */ /* 0x008fe20005f85270 */
[----:B------:R-:W-:Y:S02]  /*54a0*/  @!P3 IMAD R2, R15, R0, RZ ;  /* 0x000000000f02b224 */ /* 0x000fe400078e02ff */
[----:B--2---:R-:W-:Y:S01]  /*54b0*/  @!P3 FADD R25, R3, R12 ;  /* 0x0000000c0319b221 */ /* 0x004fe20000000000 */
[----:B------:R-:W-:-:S09]  /*54c0*/  @!P3 FSETP.GT.AND P5, PT, R12, -R3, PT ;  /* 0x800000030c00b20b */ /* 0x000fd20003fa4000 */
[----:B------:R-:W-:Y:S02]  /*54d0*/  @P4 FSEL R25, R25, RZ, P5 ;  /* 0x000000ff19194208 */ /* 0x000fe40002800000 */
[----:B------:R-:W-:-:S04]  /*54e0*/  @!P3 IADD3 R12, P4, PT, R17, R2, RZ ;  /* 0x00000002110cb210 */ /* 0x000fc80007f9e0ff */
[----:B------:R-:W-:Y:S02]  /*54f0*/  @!P3 LEA.HI.X.SX32 R24, R2, RZ, 0x1, P4 ;  /* 0x000000ff0218b211 */ /* 0x000fe400020f0eff */
[----:B------:R-:W1:Y:S02]  /*5500*/  @!P3 LDC.64 R2, c[0x0][0x390] ;  /* 0x0000e400ff02bb82 */ /* 0x000e640000000a00 */
[----:B-1----:R-:W-:-:S04]  /*5510*/  @!P3 LEA R2, P4, R12, R2, 0x2 ;  /* 0x000000020c02b211 */ /* 0x002fc800078810ff */
[----:B------:R-:W-:-:S05]  /*5520*/  @!P3 LEA.HI.X R3, R12, R3, R24, 0x2, P4 ;  /* 0x000000030c03b211 */ /* 0x000fca00020f1418 */
[----:B------:R1:W-:Y:S01]  /*5530*/  @!P3 STG.E desc[UR36][R2.64+0x14], R25 ;  /* 0x000014190200b986 */ /* 0x0003e2000c101924 */
[----:B------:R-:W-:-:S04]  /*5540*/  ISETP.GE.AND P3, PT, R7, R0, PT ;  /* 0x000000000700720c */ /* 0x000fc80003f66270 */
[----:B------:R-:W-:-:S13]  /*5550*/  ISETP.GE.OR P4, PT, R15, UR4, P3 ;  /* 0x000000040f007c0c */ /* 0x000fda0009f86670 */
[----:B------:R-:W2:Y:S01]  /*5560*/  @!P4 LDG.E R6, desc[UR36][R4.64+0x18] ;  /* 0x000018240406c981 */ /* 0x000ea2000c1e1900 */
[----:B------:R-:W3:Y:S01]  /*5570*/  @!P4 LDC R12, c[0x0][0x3a0] ;  /* 0x0000e800ff0ccb82 */ /* 0x000ee20000000800 */
[----:B------:R-:W-:-:S07]  /*5580*/  VIADD R21, R17, 0x7 ;  /* 0x0000000711157836 */ /* 0x000fce0000000000 */
[----:B-1----:R-:W1:Y:S01]  /*5590*/  @!P4 LDC.64 R2, c[0x0][0x390] ;  /* 0x0000e400ff02cb82 */ /* 0x002e620000000a00 */
[----:B---3--:R-:W-:Y:S01]  /*55a0*/  ISETP.NE.AND P5, PT, R12, RZ, !P4 ;  /* 0x000000ff0c00720c */ /* 0x008fe200067a5270 */
[----:B--2---:R-:W-:Y:S01]  /*55b0*/  @!P4 FADD R7, R6, R41 ;  /* 0x000000290607c221 */ /* 0x004fe20000000000 */
[----:B------:R-:W-:Y:S01]  /*55c0*/  @!P4 FSETP.GT.AND P6, PT, R41, -R6, PT ;  /* 0x800000062900c20b */ /* 0x000fe20003fc4000 */
[----:B------:R-:W-:-:S10]  /*55d0*/  @!P4 IMAD R6, R15, R0, RZ ;  /* 0x000000000f06c224 */ /* 0x000fd400078e02ff */
[----:B------:R-:W-:Y:S02]  /*55e0*/  @P5 FSEL R7, R7, RZ, P6 ;  /* 0x000000ff07075208 */ /* 0x000fe40003000000 */
[----:B------:R-:W-:Y:S02]  /*55f0*/  @!P4 IADD3 R12, P5, PT, R17, R6, RZ ;  /* 0x00000006110cc210 */ /* 0x000fe40007fbe0ff */
[----:B------:R-:W-:Y:S02]  /*5600*/  ISETP.GE.AND P6, PT, R21, R0, PT ;  /* 0x000000001500720c */ /* 0x000fe40003fc6270 */
[----:B------:R-:W-:Y:S02]  /*5610*/  @!P4 LEA.HI.X.SX32 R6, R6, RZ, 0x1, P5 ;  /* 0x000000ff0606c211 */ /* 0x000fe400028f0eff */
[----:B-1----:R-:W-:Y:S02]  /*5620*/  @!P4 LEA R2, P5, R12, R2, 0x2 ;  /* 0x000000020c02c211 */ /* 0x002fe400078a10ff */
[----:B------:R-:W-:-:S02]  /*5630*/  P2R R24, PR, RZ, 0x40 ;  /* 0x00000040ff187803 */ /* 0x000fc40000000000 */
[----:B------:R-:W-:-:S05]  /*5640*/  @!P4 LEA.HI.X R3, R12, R3, R6, 0x2, P5 ;  /* 0x000000030c03c211 */ /* 0x000fca00028f1406 */
[----:B------:R1:W-:Y:S01]  /*5650*/  @!P4 STG.E desc[UR36][R2.64+0x18], R7 ;  /* 0x000018070200c986 */ /* 0x0003e2000c101924 */
[----:B------:R-:W-:-:S13]  /*5660*/  ISETP.GE.OR P4, PT, R15, UR4, P6 ;  /* 0x000000040f007c0c */ /* 0x000fda000b786670 */
[----:B------:R-:W2:Y:S01]  /*5670*/  @!P4 LDG.E R21, desc[UR36][R4.64+0x1c] ;  /* 0x00001c240415c981 */ /* 0x000ea2000c1e1900 */
[----:B------:R-:W3:Y:S01]  /*5680*/  @!P4 LDC R6, c[0x0][0x3a0] ;  /* 0x0000e800ff06cb82 */ /* 0x000ee20000000800 */
[----:B------:R-:W-:-:S07]  /*5690*/  VIADD R26, R15, 0x1 ;  /* 0x000000010f1a7836 */ /* 0x000fce0000000000 */
[----:B-1----:R-:W1:Y:S01]  /*56a0*/  @!P4 LDC.64 R2, c[0x0][0x390] ;  /* 0x0000e400ff02cb82 */ /* 0x002e620000000a00 */
[----:B---3--:R-:W-:Y:S01]  /*56b0*/  ISETP.NE.AND P5, PT, R6, RZ, !P4 ;  /* 0x000000ff0600720c */ /* 0x008fe200067a5270 */
[----:B------:R-:W-:Y:S02]  /*56c0*/  @!P4 IMAD R6, R15, R0, RZ ;  /* 0x000000000f06c224 */ /* 0x000fe400078e02ff */
[----:B--2---:R-:W-:Y:S01]  /*56d0*/  @!P4 FADD R25, R21, R56 ;  /* 0x000000381519c221 */ /* 0x004fe20000000000 */
[----:B------:R-:W-:-:S09]  /*56e0*/  @!P4 FSETP.GT.AND P6, PT, R56, -R21, PT ;  /* 0x800000153800c20b */ /* 0x000fd20003fc4000 */
[----:B------:R-:W-:Y:S02]  /*56f0*/  @P5 FSEL R25, R25, RZ, P6 ;  /* 0x000000ff19195208 */ /* 0x000fe40003000000 */
[----:B------:R-:W-:-:S04]  /*5700*/  @!P4 IADD3 R7, P5, PT, R17, R6, RZ ;  /* 0x000000061107c210 */ /* 0x000fc80007fbe0ff */
[----:B------:R-:W-:Y:S02]  /*5710*/  @!P4 LEA.HI.X.SX32 R6, R6, RZ, 0x1, P5 ;  /* 0x000000ff0606c211 */ /* 0x000fe400028f0eff */
[----:B-1----:R-:W-:-:S04]  /*5720*/  @!P4 LEA R2, P5, R7, R2, 0x2 ;  /* 0x000000020702c211 */ /* 0x002fc800078a10ff */
[----:B------:R-:W-:-:S05]  /*5730*/  @!P4 LEA.HI.X R3, R7, R3, R6, 0x2, P5 ;  /* 0x000000030703c211 */ /* 0x000fca00028f1406 */
[----:B------:R1:W-:Y:S01]  /*5740*/  @!P4 STG.E desc[UR36][R2.64+0x1c], R25 ;  /* 0x00001c190200c986 */ /* 0x0003e2000c101924 */
[----:B------:R-:W-:-:S13]  /*5750*/  ISETP.GE.OR P4, PT, R26, UR4, P0 ;  /* 0x000000041a007c0c */ /* 0x000fda0008786670 */
[----:B------:R-:W2:Y:S01]  /*5760*/  @!P4 LDG.E R6, desc[UR36][R4.64] ;  /* 0x000000240406c981 */ /* 0x000ea2000c1e1900 */
[----:B------:R-:W3:Y:S01]  /*5770*/  @!P4 LDC R7, c[0x0][0x3a0] ;  /* 0x0000e800ff07cb82 */ /* 0x000ee20000000800 */
[----:B------:R-:W-:-:S04]  /*5780*/  IMAD R12, R15, R0, R0 ;  /* 0x000000000f0c7224 */ /* 0x000fc800078e0200 */
[----:B-1----:R-:W-:Y:S01]  /*5790*/  @!P4 IMAD.IADD R3, R17, 0x1, R12 ;  /* 0x000000011103c824 */ /* 0x002fe200078e020c */
[----:B---3--:R-:W-:Y:S01]  /*57a0*/  ISETP.NE.AND P5, PT, R7, RZ, !P4 ;  /* 0x000000ff0700720c */ /* 0x008fe200067a5270 */
[----:B--2---:R-:W-:Y:S01]  /*57b0*/  @!P4 FADD R21, R6, R9 ;  /* 0x000000090615c221 */ /* 0x004fe20000000000 */
[----:B------:R-:W-:Y:S02]  /*57c0*/  @!P4 FSETP.GT.AND P6, PT, R9, -R6, PT ;  /* 0x800000060900c20b */ /* 0x000fe40003fc4000 */
[----:B------:R-:W1:Y:S09]  /*57d0*/  @!P4 LDC.64 R6, c[0x0][0x390] ;  /* 0x0000e400ff06cb82 */ /* 0x000e720000000a00 */
[----:B------:R-:W-:Y:S01]  /*57e0*/  @P5 FSEL R21, R21, RZ, P6 ;  /* 0x000000ff15155208 */ /* 0x000fe20003000000 */
[----:B-1----:R-:W-:-:S05]  /*57f0*/  @!P4 IMAD.WIDE R6, R3, 0x4, R6 ;  /* 0x000000040306c825 */ /* 0x002fca00078e0206 */
[----:B------:R1:W-:Y:S01]  /*5800*/  @!P4 STG.E desc[UR36][R6.64], R21 ;  /* 0x000000150600c986 */ /* 0x0003e2000c101924 */
[----:B------:R-:W-:-:S13]  /*5810*/  ISETP.GE.OR P4, PT, R26, UR4, P1 ;  /* 0x000000041a007c0c */ /* 0x000fda0008f86670 */
[----:B------:R-:W2:Y:S01]  /*5820*/  @!P4 LDG.E R3, desc[UR36][R4.64+0x4] ;  /* 0x000004240403c981 */ /* 0x000ea2000c1e1900 */
[----:B------:R-:W3:Y:S01]  /*5830*/  @!P4 LDC R2, c[0x0][0x3a0] ;  /* 0x0000e800ff02cb82 */ /* 0x000ee20000000800 */
[----:B------:R-:W-:Y:S01]  /*5840*/  BSSY.RECONVERGENT B0, `(.L_x_6) ;  /* 0x0000014000007945 */ /* 0x000fe20003800200 */
[----:B---3--:R-:W-:Y:S01]  /*5850*/  ISETP.NE.AND P5, PT, R2, RZ, !P4 ;  /* 0x000000ff0200720c */ /* 0x008fe200067a5270 */
[----:B--2---:R-:W-:Y:S01]  /*5860*/  @!P4 FADD R9, R3, R10 ;  /* 0x0000000a0309c221 */ /* 0x004fe20000000000 */
[----:B------:R-:W-:-:S11]  /*5870*/  @!P4 FSETP.GT.AND P6, PT, R10, -R3, PT ;  /* 0x800000030a00c20b */ /* 0x000fd60003fc4000 */
[----:B------:R-:W-:Y:S02]  /*5880*/  @P5 FSEL R9, R9, RZ, P6 ;  /* 0x000000ff09095208 */ /* 0x000fe40003000000 */
[----:B------:R-:W-:Y:S02]  /*5890*/  IADD3 R3, P5, PT, R17, R12, RZ ;  /* 0x0000000c11037210 */ /* 0x000fe40007fbe0ff */
[----:B------:R-:W-:Y:S02]  /*58a0*/  ISETP.NE.AND P6, PT, R8, RZ, PT ;  /* 0x000000ff0800720c */ /* 0x000fe40003fc5270 */
[----:B------:R-:W-:Y:S02]  /*58b0*/  LEA.HI.X.SX32 R10, R12, RZ, 0x1, P5 ;  /* 0x000000ff0c0a7211 */ /* 0x000fe400028f0eff */
[----:B------:R-:W-:-:S04]  /*58c0*/  LEA R2, P5, R3, UR6, 0x2 ;  /* 0x0000000603027c11 */ /* 0x000fc8000f8a10ff */
[----:B------:R-:W-:-:S05]  /*58d0*/  LEA.HI.X R3, R3, UR7, R10, 0x2, P5 ;  /* 0x0000000703037c11 */ /* 0x000fca000a8f140a */
[----:B------:R1:W-:Y:S01]  /*58e0*/  @!P4 STG.E desc[UR36][R2.64+0x4], R9 ;  /* 0x000004090200c986 */ /* 0x0003e2000c101924 */
[----:B------:R-:W-:-:S13]  /*58f0*/  ISETP.GE.OR P4, PT, R26, UR4, P6 ;  /* 0x000000041a007c0c */ /* 0x000fda000b786670 */
[----:B-1----:R-:W-:Y:S05]  /*5900*/  @P4 BRA `(.L_x_7) ;  /* 0x00000000001c4947 */ /* 0x002fea0003800000 */
[----:B------:R-:W2:Y:S01]  /*5910*/  LDG.E R6, desc[UR36][R4.64+0x8] ;  /* 0x0000082404067981 */ /* 0x000ea2000c1e1900 */
[----:B------:R-:W1:Y:S02]  /*5920*/  LDCU UR5, c[0x0][0x3a0] ;  /* 0x00007400ff0577ac */ /* 0x000e640008000800 */
[----:B-1----:R-:W-:Y:S01]  /*5930*/  ISETP.NE.AND P4, PT, RZ, UR5, PT ;  /* 0x00000005ff007c0c */ /* 0x002fe2000bf85270 */
[----:B--2---:R-:W-:Y:S01]  /*5940*/  FADD R7, R6, R13 ;  /* 0x0000000d06077221 */ /* 0x004fe20000000000 */
[----:B------:R-:W-:-:S11]  /*5950*/  FSETP.GT.AND P5, PT, R13, -R6, PT ;  /* 0x800000060d00720b */ /* 0x000fd60003fa4000 */
[----:B------:R-:W-:-:S05]  /*5960*/  @P4 FSEL R7, R7, RZ, P5 ;  /* 0x000000ff07074208 */ /* 0x000fca0002800000 */
[----:B------:R1:W-:Y:S02]  /*5970*/  STG.E desc[UR36][R2.64+0x8], R7 ;  /* 0x0000080702007986 */ /* 0x0003e4000c101924 */
.L_x_7:
[----:B------:R-:W-:Y:S05]  /*5980*/  BSYNC.RECONVERGENT B0 ;  /* 0x0000000000007941 */ /* 0x000fea0003800200 */
.L_x_6:
[----:B------:R-:W-:Y:S01]  /*5990*/  ISETP.NE.AND P4, PT, R11, RZ, PT ;  /* 0x000000ff0b00720c */ /* 0x000fe20003f85270 */
[----:B------:R-:W-:Y:S03]  /*59a0*/  BSSY.RECONVERGENT B0, `(.L_x_8) ;  /* 0x000000a000007945 */ /* 0x000fe60003800200 */
[----:B------:R-:W-:-:S13]  /*59b0*/  ISETP.GE.OR P4, PT, R26, UR4, P4 ;  /* 0x000000041a007c0c */ /* 0x000fda000a786670 */
[----:B------:R-:W-:Y:S05]  /*59c0*/  @P4 BRA `(.L_x_9) ;  /* 0x00000000001c4947 */ /* 0x000fea0003800000 */
[----:B-1----:R-:W2:Y:S01]  /*59d0*/  LDG.E R7, desc[UR36][R4.64+0xc] ;  /* 0x00000c2404077981 */ /* 0x002ea2000c1e1900 */
[----:B------:R-:W1:Y:S02]  /*59e0*/  LDCU UR5, c[0x0][0x3a0] ;  /* 0x00007400ff0577ac */ /* 0x000e640008000800 */
[----:B-1----:R-:W-:Y:S01]  /*59f0*/  ISETP.NE.AND P4, PT, RZ, UR5, PT ;  /* 0x00000005ff007c0c */ /* 0x002fe2000bf85270 */
[----:B--2---:R-:W-:Y:S01]  /*5a00*/  FADD R9, R7, R118 ;  /* 0x0000007607097221 */ /* 0x004fe20000000000 */
[----:B------:R-:W-:-:S11]  /*5a10*/  FSETP.GT.AND P5, PT, R118, -R7, PT ;  /* 0x800000077600720b */ /* 0x000fd60003fa4000 */
[----:B------:R-:W-:-:S05]  /*5a20*/  @P4 FSEL R9, R9, RZ, P5 ;  /* 0x000000ff09094208 */ /* 0x000fca0002800000 */
[----:B------:R2:W-:Y:S02]  /*5a30*/  STG.E desc[UR36][R2.64+0xc], R9 ;  /* 0x00000c0902007986 */ /* 0x0005e4000c101924 */
.L_x_9:
[----:B------:R-:W-:Y:S05]  /*5a40*/  BSYNC.RECONVERGENT B0 ;  /* 0x0000000000007941 */ /* 0x000fea0003800200 */
.L_x_8:
[----:B------:R-:W-:Y:S01]  /*5a50*/  ISETP.NE.AND P4, PT, R23, RZ, PT ;  /* 0x000000ff1700720c */ /* 0x000fe20003f85270 */
[----:B------:R-:W-:Y:S03]  /*5a60*/  BSSY.RECONVERGENT B0, `(.L_x_10) ;  /* 0x000000a000007945 */ /* 0x000fe60003800200 */
[----:B------:R-:W-:-:S13]  /*5a70*/  ISETP.GE.OR P4, PT, R26, UR4, P4 ;  /* 0x000000041a007c0c */ /* 0x000fda000a786670 */
[----:B------:R-:W-:Y:S05]  /*5a80*/  @P4 BRA `(.L_x_11) ;  /* 0x00000000001c4947 */ /* 0x000fea0003800000 */
[----:B------:R-:W1:Y:S01]  /*5a90*/  LDG.E R6, desc[UR36][R4.64+0x10] ;  /* 0x0000102404067981 */ /* 0x000e62000c1e1900 */
[----:B------:R-:W3:Y:S02]  /*5aa0*/  LDCU UR5, c[0x0][0x3a0] ;  /* 0x00007400ff0577ac */ /* 0x000ee40008000800 */
[----:B---3--:R-:W-:Y:S01]  /*5ab0*/  ISETP.NE.AND P4, PT, RZ, UR5, PT ;  /* 0x00000005ff007c0c */ /* 0x008fe2000bf85270 */
[----:B-1----:R-:W-:Y:S01]  /*5ac0*/  FADD R7, R6, R19 ;  /* 0x0000001306077221 */ /* 0x002fe20000000000 */
[----:B------:R-:W-:-:S11]  /*5ad0*/  FSETP.GT.AND P5, PT, R19, -R6, PT ;  /* 0x800000061300720b */ /* 0x000fd60003fa4000 */
[----:B------:R-:W-:-:S05]  /*5ae0*/  @P4 FSEL R7, R7, RZ, P5 ;  /* 0x000000ff07074208 */ /* 0x000fca0002800000 */
[----:B------:R3:W-:Y:S02]  /*5af0*/  STG.E desc[UR36][R2.64+0x10], R7 ;  /* 0x0000100702007986 */ /* 0x0007e4000c101924 */
.L_x_11:
[----:B------:R-:W-:Y:S05]  /*5b00*/  BSYNC.RECONVERGENT B0 ;  /* 0x0000000000007941 */ /* 0x000fea0003800200 */
.L_x_10:
[----:B------:R-:W-:Y:S01]  /*5b10*/  ISETP.GE.OR P4, PT, R26, UR4, P2 ;  /* 0x000000041a007c0c */ /* 0x000fe20009786670 */
[----:B------:R-:W-:-:S12]  /*5b20*/  BSSY.RECONVERGENT B0, `(.L_x_12) ;  /* 0x0000009000007945 */ /* 0x000fd80003800200 */
[----:B------:R-:W-:Y:S05]  /*5b30*/  @P4 BRA `(.L_x_13) ;  /* 0x00000000001c4947 */ /* 0x000fea0003800000 */
[----:B-1-3--:R-:W2:Y:S01]  /*5b40*/  LDG.E R7, desc[UR36][R4.64+0x14] ;  /* 0x0000142404077981 */ /* 0x00aea2000c1e1900 */
[----:B------:R-:W1:Y:S02]  /*5b50*/  LDCU UR5, c[0x0][0x3a0] ;  /* 0x00007400ff0577ac */ /* 0x000e640008000800 */
[----:B-1----:R-:W-:Y:S01]  /*5b60*/  ISETP.NE.AND P4, PT, RZ, UR5, PT ;  /* 0x00000005ff007c0c */ /* 0x002fe2000bf85270 */
[----:B--2---:R-:W-:Y:S01]  /*5b70*/  FADD R9, R7, R40 ;  /* 0x0000002807097221 */ /* 0x004fe20000000000 */
[----:B------:R-:W-:-:S11]  /*5b80*/  FSETP.GT.AND P5, PT, R40, -R7, PT ;  /* 0x800000072800720b */ /* 0x000fd60003fa4000 */
[----:B------:R-:W-:-:S05]  /*5b90*/  @P4 FSEL R9, R9, RZ, P5 ;  /* 0x000000ff09094208 */ /* 0x000fca0002800000 */
[----:B------:R4:W-:Y:S02]  /*5ba0*/  STG.E desc[UR36][R2.64+0x14], R9 ;  /* 0x0000140902007986 */ /* 0x0009e4000c101924 */
.L_x_13:
[----:B------:R-:W-:Y:S05]  /*5bb0*/  BSYNC.RECONVERGENT B0 ;  /* 0x0000000000007941 */ /* 0x000fea0003800200 */
.L_x_12:
[----:B------:R-:W-:Y:S01]  /*5bc0*/  ISETP.GE.OR P4, PT, R26, UR4, P3 ;  /* 0x000000041a007c0c */ /* 0x000fe20009f86670 */
[----:B------:R-:W-:-:S12]  /*5bd0*/  BSSY.RECONVERGENT B0, `(.L_x_14) ;  /* 0x0000009000007945 */ /* 0x000fd80003800200 */
[----:B------:R-:W-:Y:S05]  /*5be0*/  @P4 BRA `(.L_x_15) ;  /* 0x00000000001c4947 */ /* 0x000fea0003800000 */
[----:B------:R-:W1:Y:S01]  /*5bf0*/  LDG.E R6, desc[UR36][R4.64+0x18] ;  /* 0x0000182404067981 */ /* 0x000e62000c1e1900 */
[----:B------:R-:W5:Y:S02]  /*5c00*/  LDCU UR5, c[0x0][0x3a0] ;  /* 0x00007400ff0577ac */ /* 0x000f640008000800 */
[----:B-----5:R-:W-:Y:S01]  /*5c10*/  ISETP.NE.AND P4, PT, RZ, UR5, PT ;  /* 0x00000005ff007c0c */ /* 0x020fe2000bf85270 */
[----:B-1-3--:R-:W-:Y:S01]  /*5c20*/  FADD R7, R6, R111 ;  /* 0x0000006f06077221 */ /* 0x00afe20000000000 */
[----:B------:R-:W-:-:S11]  /*5c30*/  FSETP.GT.AND P5, PT, R111, -R6, PT ;  /* 0x800000066f00720b */ /* 0x000fd60003fa4000 */
[----:B------:R-:W-:-:S05]  /*5c40*/  @P4 FSEL R7, R7, RZ, P5 ;  /* 0x000000ff07074208 */ /* 0x000fca0002800000 */
[----:B------:R1:W-:Y:S02]  /*5c50*/  STG.E desc[UR36][R2.64+0x18], R7 ;  /* 0x0000180702007986 */ /* 0x0003e4000c101924 */
.L_x_15:
[----:B------:R-:W-:Y:S05]  /*5c60*/  BSYNC.RECONVERGENT B0 ;  /* 0x0000000000007941 */ /* 0x000fea0003800200 */
.L_x_14:
[----:B------:R-:W-:-:S04]  /*5c70*/  ISETP.NE.AND P4, PT, R24, RZ, PT ;  /* 0x000000ff1800720c */ /* 0x000fc80003f85270 */
[----:B------:R-:W-:-:S13]  /*5c80*/  ISETP.GE.OR P4, PT, R26, UR4, P4 ;  /* 0x000000041a007c0c */ /* 0x000fda000a786670 */
[----:B-1-3--:R-:W2:Y:S01]  /*5c90*/  @!P4 LDG.E R7, desc[UR36][R4.64+0x1c] ;  /* 0x00001c240407c981 */ /* 0x00aea2000c1e1900 */
[----:B------:R-:W1:Y:S01]  /*5ca0*/  @!P4 LDC R6, c[0x0][0x3a0] ;  /* 0x0000e800ff06cb82 */ /* 0x000e620000000800 */
[----:B------:R-:W-:Y:S01]  /*5cb0*/  VIADD R19, R15, 0x2 ;  /* 0x000000020f137836 */ /* 0x000fe20000000000 */
[----:B-1----:R-:W-:Y:S01]  /*5cc0*/  ISETP.NE.AND P5, PT, R6, RZ, !P4 ;  /* 0x000000ff0600720c */ /* 0x002fe200067a5270 */
[----:B--2-4-:R-:W-:Y:S01]  /*5cd0*/  @!P4 FADD R9, R7, R110 ;  /* 0x0000006e0709c221 */ /* 0x014fe20000000000 */
[----:B------:R-:W-:-:S11]  /*5ce0*/  @!P4 FSETP.GT.AND P6, PT, R110, -R7, PT ;  /* 0x800000076e00c20b */ /* 0x000fd60003fc4000 */
[----:B------:R-:W-:-:S05]  /*5cf0*/  @P5 FSEL R9, R9, RZ, P6 ;  /* 0x000000ff09095208 */ /* 0x000fca0003000000 */
[----:B------:R1:W-:Y:S01]  /*5d00*/  @!P4 STG.E desc[UR36][R2.64+0x1c], R9 ;  /* 0x00001c090200c986 */ /* 0x0003e2000c101924 */
[----:B------:R-:W-:-:S13]  /*5d10*/  ISETP.GE.OR P4, PT, R19, UR4, P0 ;  /* 0x0000000413007c0c */ /* 0x000fda0008786670 */
[----:B------:R-:W2:Y:S01]  /*5d20*/  @!P4 LDG.E R6, desc[UR36][R4.64] ;  /* 0x000000240406c981 */ /* 0x000ea2000c1e1900 */
[----:B------:R-:W3:Y:S01]  /*5d30*/  @!P4 LDC R7, c[0x0][0x3a0] ;  /* 0x0000e800ff07cb82 */ /* 0x000ee20000000800 */
[----:B------:R-:W-:-:S04]  /*5d40*/  IMAD.IADD R12, R12, 0x1, R0 ;  /* 0x000000010c0c7824 */ /* 0x000fc800078e0200 */
        /* <DEDUP_REMOVED lines=31> */
.L_x_17:
[----:B------:R-:W-:Y:S05]  /*5f40*/  BSYNC.RECONVERGENT B0 ;  /* 0x0000000000007941 */ /* 0x000fea0003800200 */
.L_x_16:
        /* <DEDUP_REMOVED lines=11> */
.L_x_19:
[----:B------:R-:W-:Y:S05]  /*6000*/  BSYNC.RECONVERGENT B0 ;  /* 0x0000000000007941 */ /* 0x000fea0003800200 */
.L_x_18:
        /* <DEDUP_REMOVED lines=11> */
.L_x_21:
[----:B------:R-:W-:Y:S05]  /*60c0*/  BSYNC.RECONVERGENT B0 ;  /* 0x0000000000007941 */ /* 0x000fea0003800200 */
.L_x_20:
        /* <DEDUP_REMOVED lines=10> */
.L_x_23:
[----:B------:R-:W-:Y:S05]  /*6170*/  BSYNC.RECONVERGENT B0 ;  /* 0x0000000000007941 */ /* 0x000fea0003800200 */
.L_x_22:
        /* <DEDUP_REMOVED lines=10> */
.L_x_25:
[----:B------:R-:W-:Y:S05]  /*6220*/  BSYNC.RECONVERGENT B0 ;  /* 0x0000000000007941 */ /* 0x000fea0003800200 */
.L_x_24:
        /* <DEDUP_REMOVED lines=45> */
.L_x_27:
[----:B------:R-:W-:Y:S05]  /*6500*/  BSYNC.RECONVERGENT B0 ;  /* 0x0000000000007941 */ /* 0x000fea0003800200 */
.L_x_26:
        /* <DEDUP_REMOVED lines=11> */
.L_x_29:
[----:B------:R-:W-:Y:S05]  /*65c0*/  BSYNC.RECONVERGENT B0 ;  /* 0x0000000000007941 */ /* 0x000fea0003800200 */
.L_x_28:
        /* <DEDUP_REMOVED lines=11> */
.L_x_31:
[----:B------:R-:W-:Y:S05]  /*6680*/  BSYNC.RECONVERGENT B0 ;  /* 0x0000000000007941 */ /* 0x000fea0003800200 */
.L_x_30:
        /* <DEDUP_REMOVED lines=10> */
.L_x_33:
[----:B------:R-:W-:Y:S05]  /*6730*/  BSYNC.RECONVERGENT B0 ;  /* 0x0000000000007941 */ /* 0x000fea0003800200 */
.L_x_32:
        /* <DEDUP_REMOVED lines=10> */
.L_x_35:
[----:B------:R-:W-:Y:S05]  /*67e0*/  BSYNC.RECONVERGENT B0 ;  /* 0x0000000000007941 */ /* 0x000fea0003800200 */
.L_x_34:
        /* <DEDUP_REMOVED lines=45> */
.L_x_37:
[----:B------:R-:W-:Y:S05]  /*6ac0*/  BSYNC.RECONVERGENT B0 ;  /* 0x0000000000007941 */ /* 0x000fea0003800200 */
.L_x_36:
        /* <DEDUP_REMOVED lines=11> */
.L_x_39:
[----:B------:R-:W-:Y:S05]  /*6b80*/  BSYNC.RECONVERGENT B0 ;  /* 0x0000000000007941 */ /* 0x000fea0003800200 */
.L_x_38:
        /* <DEDUP_REMOVED lines=11> */
.L_x_41:
[----:B------:R-:W-:Y:S05]  /*6c40*/  BSYNC.RECONVERGENT B0 ;  /* 0x0000000000007941 */ /* 0x000fea0003800200 */
.L_x_40:
        /* <DEDUP_REMOVED lines=10> */
.L_x_43:
[----:B------:R-:W-:Y:S05]  /*6cf0*/  BSYNC.RECONVERGENT B0 ;  /* 0x0000000000007941 */ /* 0x000fea0003800200 */
.L_x_42:
        /* <DEDUP_REMOVED lines=10> */
.L_x_45:
[----:B------:R-:W-:Y:S05]  /*6da0*/  BSYNC.RECONVERGENT B0 ;  /* 0x0000000000007941 */ /* 0x000fea0003800200 */
.L_x_44:
        /* <DEDUP_REMOVED lines=45> */
.L_x_47:
[----:B------:R-:W-:Y:S05]  /*7080*/  BSYNC.RECONVERGENT B0 ;  /* 0x0000000000007941 */ /* 0x000fea0003800200 */
.L_x_46:
        /* <DEDUP_REMOVED lines=11> */
.L_x_49:
[----:B------:R-:W-:Y:S05]  /*7140*/  BSYNC.RECONVERGENT B0 ;  /* 0x0000000000007941 */ /* 0x000fea0003800200 */
.L_x_48:
        /* <DEDUP_REMOVED lines=11> */
.L_x_51:
[----:B------:R-:W-:Y:S05]  /*7200*/  BSYNC.RECONVERGENT B0 ;  /* 0x0000000000007941 */ /* 0x000fea0003800200 */
.L_x_50:
        /* <DEDUP_REMOVED lines=10> */
.L_x_53:
[----:B------:R-:W-:Y:S05]  /*72b0*/  BSYNC.RECONVERGENT B0 ;  /* 0x0000000000007941 */ /* 0x000fea0003800200 */
.L_x_52:
        /* <DEDUP_REMOVED lines=10> */
.L_x_55:
[----:B------:R-:W-:Y:S05]  /*7360*/  BSYNC.RECONVERGENT B0 ;  /* 0x0000000000007941 */ /* 0x000fea0003800200 */
.L_x_54:
        /* <DEDUP_REMOVED lines=45> */
.L_x_57:
[----:B------:R-:W-:Y:S05]  /*7640*/  BSYNC.RECONVERGENT B0 ;  /* 0x0000000000007941 */ /* 0x000fea0003800200 */
.L_x_56:
        /* <DEDUP_REMOVED lines=11> */
.L_x_59:
[----:B------:R-:W-:Y:S05]  /*7700*/  BSYNC.RECONVERGENT B0 ;  /* 0x0000000000007941 */ /* 0x000fea0003800200 */
.L_x_58:
        /* <DEDUP_REMOVED lines=11> */
.L_x_61:
[----:B------:R-:W-:Y:S05]  /*77c0*/  BSYNC.RECONVERGENT B0 ;  /* 0x0000000000007941 */ /* 0x000fea0003800200 */
.L_x_60:
[----:B------:R-:W-:Y:S01]  /*77d0*/  ISETP.GE.OR P4, PT, R14, UR4, P2 ;  /* 0x000000040e007c0c */ /* 0x000fe20009786670 */
[----:B------:R-:W-:-:S12]  /*77e0*/  BSSY.RECONVERGENT B0, `(.L_x_62) ;  /* 0x0000009000007945 */ /* 0x000fd80003800200 */
[----:B------:R-:W-:Y:S05]  /*77f0*/  @P4 BRA `(.L_x_63) ;  /* 0x00000000001c4947 */ /* 0x000fea0003800000 */
[----:B-1----:R-:W2:Y:S01]  /*7800*/  LDG.E R3, desc[UR36][R4.64+0x14] ;  /* 0x0000142404037981 */ /* 0x002ea2000c1e1900 */
[----:B------:R-:W1:Y:S02]  /*7810*/  LDCU UR5, c[0x0][0x3a0] ;  /* 0x00007400ff0577ac */ /* 0x000e640008000800 */
[----:B-1----:R-:W-:Y:S01]  /*7820*/  ISETP.NE.AND P4, PT, RZ, UR5, PT ;  /* 0x00000005ff007c0c */ /* 0x002fe2000bf85270 */
[----:B--23--:R-:W-:Y:S01]  /*7830*/  FADD R9, R3, R94 ;  /* 0x0000005e03097221 */ /* 0x00cfe20000000000 */
[----:B------:R-:W-:-:S11]  /*7840*/  FSETP.GT.AND P5, PT, R94, -R3, PT ;  /* 0x800000035e00720b */ /* 0x000fd60003fa4000 */
[----:B------:R-:W-:-:S05]  /*7850*/  @P4 FSEL R9, R9, RZ, P5 ;  /* 0x000000ff09094208 */ /* 0x000fca0002800000 */
[----:B------:R4:W-:Y:S02]  /*7860*/  STG.E desc[UR36][R6.64+0x14], R9 ;  /* 0x0000140906007986 */ /* 0x0009e4000c101924 */
.L_x_63:
[----:B------:R-:W-:Y:S05]  /*7870*/  BSYNC.RECONVERGENT B0 ;  /* 0x0000000000007941 */ /* 0x000fea0003800200 */
.L_x_62:
[----:B------:R-:W-:Y:S01]  /*7880*/  ISETP.GE.OR P4, PT, R14, UR4, P3 ;  /* 0x000000040e007c0c */ /* 0x000fe20009f86670 */
[----:B------:R-:W-:-:S12]  /*7890*/  BSSY.RECONVERGENT B0, `(.L_x_64) ;  /* 0x0000009000007945 */ /* 0x000fd80003800200 */
[----:B------:R-:W-:Y:S05]  /*78a0*/  @P4 BRA `(.L_x_65) ;  /* 0x00000000001c4947 */ /* 0x000fea0003800000 */
[----:B------:R-:W1:Y:S01]  /*78b0*/  LDG.E R2, desc[UR36][R4.64+0x18] ;  /* 0x0000182404027981 */ /* 0x000e62000c1e1900 */
[----:B------:R-:W5:Y:S02]  /*78c0*/  LDCU UR5, c[0x0][0x3a0] ;  /* 0x00007400ff0577ac */ /* 0x000f640008000800 */
[----:B-----5:R-:W-:Y:S01]  /*78d0*/  ISETP.NE.AND P4, PT, RZ, UR5, PT ;  /* 0x00000005ff007c0c */ /* 0x020fe2000bf85270 */
[----:B-1----:R-:W-:Y:S01]  /*78e0*/  FADD R3, R2, R103 ;  /* 0x0000006702037221 */ /* 0x002fe20000000000 */
[----:B------:R-:W-:-:S11]  /*78f0*/  FSETP.GT.AND P5, PT, R103, -R2, PT ;  /* 0x800000026700720b */ /* 0x000fd60003fa4000 */
[----:B------:R-:W-:-:S05]  /*7900*/  @P4 FSEL R3, R3, RZ, P5 ;  /* 0x000000ff03034208 */ /* 0x000fca0002800000 */
[----:B------:R1:W-:Y:S02]  /*7910*/  STG.E desc[UR36][R6.64+0x18], R3 ;  /* 0x0000180306007986 */ /* 0x0003e4000c101924 */
.L_x_65:
[----:B------:R-:W-:Y:S05]  /*7920*/  BSYNC.RECONVERGENT B0 ;  /* 0x0000000000007941 */ /* 0x000fea0003800200 */
.L_x_64:
[----:B------:R-:W-:-:S04]  /*7930*/  ISETP.NE.AND P4, PT, R24, RZ, PT ;  /* 0x000000ff1800720c */ /* 0x000fc80003f85270 */
[----:B------:R-:W-:-:S13]  /*7940*/  ISETP.GE.OR P4, PT, R14, UR4, P4 ;  /* 0x000000040e007c0c */ /* 0x000fda000a786670 */
[----:B-1----:R-:W2:Y:S01]  /*7950*/  @!P4 LDG.E R3, desc[UR36][R4.64+0x1c] ;  /* 0x00001c240403c981 */ /* 0x002ea2000c1e1900 */
[----:B------:R-:W1:Y:S01]  /*7960*/  @!P4 LDC R2, c[0x0][0x3a0] ;  /* 0x0000e800ff02cb82 */ /* 0x000e620000000800 */
[----:B------:R-:W-:-:S05]  /*7970*/  VIADD R15, R15, 0x7 ;  /* 0x000000070f0f7836 */ /* 0x000fca0000000000 */
[----:B------:R-:W-:Y:S02]  /*7980*/  ISETP.GE.OR P0, PT, R15, UR4, P0 ;  /* 0x000000040f007c0c */ /* 0x000fe40008706670 */
[----:B-1----:R-:W-:-:S11]  /*7990*/  ISETP.NE.AND P5, PT, R2, RZ, !P4 ;  /* 0x000000ff0200720c */ /* 0x002fd600067a5270 */
[----:B------:R-:W1:Y:S01]  /*79a0*/  @!P0 LDC R2, c[0x0][0x3a0] ;  /* 0x0000e800ff028b82 */ /* 0x000e620000000800 */
[----:B--234-:R-:W-:Y:S01]  /*79b0*/  @!P4 FADD R9, R3, R98 ;  /* 0x000000620309c221 */ /* 0x01cfe20000000000 */
[----:B------:R-:W-:-:S04]  /*79c0*/  @!P4 FSETP.GT.AND P6, PT, R98, -R3, PT ;  /* 0x800000036200c20b */ /* 0x000fc80003fc4000 */
[----:B------:R-:W-:Y:S01]  /*79d0*/  @P5 FSEL R9, R9, RZ, P6 ;  /* 0x000000ff09095208 */ /* 0x000fe20003000000 */
[----:B------:R-:W-:Y:S01]  /*79e0*/  IMAD.IADD R0, R12, 0x1, R0 ;  /* 0x000000010c007824 */ /* 0x000fe200078e0200 */
[----:B------:R-:W-:Y:S01]  /*79f0*/  ISETP.GE.OR P1, PT, R15, UR4, P1 ;  /* 0x000000040f007c0c */ /* 0x000fe20008f26670 */
[----:B------:R-:W-:Y:S01]  /*7a00*/  BSSY.RECONVERGENT B0, `(.L_x_66) ;  /* 0x0000028000007945 */ /* 0x000fe20003800200 */
[----:B------:R-:W-:Y:S01]  /*7a10*/  ISETP.NE.AND P6, PT, R24, RZ, PT ;  /* 0x000000ff1800720c */ /* 0x000fe20003fc5270 */
[----:B------:R2:W-:Y:S04]  /*7a20*/  @!P4 STG.E desc[UR36][R6.64+0x1c], R9 ;  /* 0x00001c090600c986 */ /* 0x0005e8000c101924 */
[----:B------:R-:W3:Y:S01]  /*7a30*/  @!P0 LDG.E R3, desc[UR36][R4.64] ;  /* 0x0000002404038981 */ /* 0x000ee2000c1e1900 */
[----:B-1----:R-:W-:Y:S01]  /*7a40*/  ISETP.NE.AND P4, PT, R2, RZ, !P0 ;  /* 0x000000ff0200720c */ /* 0x002fe20004785270 */
[----:B--2---:R-:W-:-:S04]  /*7a50*/  @!P0 IMAD.IADD R7, R17, 0x1, R0 ;  /* 0x0000000111078824 */ /* 0x004fc800078e0200 */
[----:B------:R-:W1:Y:S01]  /*7a60*/  @!P1 LDC R6, c[0x0][0x3a0] ;  /* 0x0000e800ff069b82 */ /* 0x000e620000000800 */
[----:B---3--:R-:W-:Y:S01]  /*7a70*/  @!P0 FADD R13, R3, R76 ;  /* 0x0000004c030d8221 */ /* 0x008fe20000000000 */
[----:B------:R-:W-:-:S06]  /*7a80*/  @!P0 FSETP.GT.AND P5, PT, R76, -R3, PT ;  /* 0x800000034c00820b */ /* 0x000fcc0003fa4000 */
[----:B------:R-:W2:Y:S01]  /*7a90*/  @!P0 LDC.64 R2, c[0x0][0x390] ;  /* 0x0000e400ff028b82 */ /* 0x000ea20000000a00 */
[----:B------:R-:W-:Y:S02]  /*7aa0*/  @P4 FSEL R13, R13, RZ, P5 ;  /* 0x000000ff0d0d4208 */ /* 0x000fe40002800000 */
[----:B------:R-:W-:Y:S01]  /*7ab0*/  ISETP.NE.AND P5, PT, R23, RZ, PT ;  /* 0x000000ff1700720c */ /* 0x000fe20003fa5270 */
[----:B--2---:R-:W-:-:S05]  /*7ac0*/  @!P0 IMAD.WIDE R2, R7, 0x4, R2 ;  /* 0x0000000407028825 */ /* 0x004fca00078e0202 */
[----:B------:R2:W-:Y:S04]  /*7ad0*/  @!P0 STG.E desc[UR36][R2.64], R13 ;  /* 0x0000000d02008986 */ /* 0x0005e8000c101924 */
[----:B------:R-:W3:Y:S01]  /*7ae0*/  @!P1 LDG.E R7, desc[UR36][R4.64+0x4] ;  /* 0x0000042404079981 */ /* 0x000ee2000c1e1900 */
[----:B-1----:R-:W-:Y:S02]  /*7af0*/  ISETP.NE.AND P0, PT, R6, RZ, !P1 ;  /* 0x000000ff0600720c */ /* 0x002fe40004f05270 */
[C---:B------:R-:W-:Y:S02]  /*7b00*/  ISETP.GE.OR P5, PT, R15.reuse, UR4, P5 ;  /* 0x000000040f007c0c */ /* 0x040fe4000afa6670 */
[C---:B------:R-:W-:Y:S02]  /*7b10*/  ISETP.GE.OR P2, PT, R15.reuse, UR4, P2 ;  /* 0x000000040f007c0c */ /* 0x040fe40009746670 */
[----:B------:R-:W-:-:S02]  /*7b20*/  ISETP.GE.OR P3, PT, R15, UR4, P3 ;  /* 0x000000040f007c0c */ /* 0x000fc40009f66670 */
[----:B------:R-:W-:Y:S01]  /*7b30*/  ISETP.GE.OR P6, PT, R15, UR4, P6 ;  /* 0x000000040f007c0c */ /* 0x000fe2000b7c6670 */
[----:B---3--:R-:W-:Y:S01]  /*7b40*/  @!P1 FADD R9, R7, R78 ;  /* 0x0000004e07099221 */ /* 0x008fe20000000000 */
[----:B------:R-:W-:-:S04]  /*7b50*/  @!P1 FSETP.GT.AND P4, PT, R78, -R7, PT ;  /* 0x800000074e00920b */ /* 0x000fc80003f84000 */
[----:B------:R-:W-:Y:S02]  /*7b60*/  @P0 FSEL R9, R9, RZ, P4 ;  /* 0x000000ff09090208 */ /* 0x000fe40002000000 */
[----:B------:R-:W-:Y:S02]  /*7b70*/  IADD3 R17, P0, PT, R17, R0, RZ ;  /* 0x0000000011117210 */ /* 0x000fe40007f1e0ff */
[----:B------:R-:W-:Y:S02]  /*7b80*/  ISETP.NE.AND P4, PT, R11, RZ, PT ;  /* 0x000000ff0b00720c */ /* 0x000fe40003f85270 */
[----:B------:R-:W-:Y:S02]  /*7b90*/  LEA.HI.X.SX32 R0, R0, RZ, 0x1, P0 ;  /* 0x000000ff00007211 */ /* 0x000fe400000f0eff */
[----:B------:R-:W-:Y:S02]  /*7ba0*/  LEA R6, P0, R17, UR6, 0x2 ;  /* 0x0000000611067c11 */ /* 0x000fe4000f8010ff */
[----:B------:R-:W-:-:S02]  /*7bb0*/  ISETP.GE.OR P4, PT, R15, UR4, P4 ;  /* 0x000000040f007c0c */ /* 0x000fc4000a786670 */
[----:B------:R-:W-:Y:S02]  /*7bc0*/  LEA.HI.X R7, R17, UR7, R0, 0x2, P0 ;  /* 0x0000000711077c11 */ /* 0x000fe400080f1400 */
[----:B------:R-:W-:-:S03]  /*7bd0*/  ISETP.NE.AND P0, PT, R8, RZ, PT ;  /* 0x000000ff0800720c */ /* 0x000fc60003f05270 */
[----:B------:R2:W-:Y:S01]  /*7be0*/  @!P1 STG.E desc[UR36][R6.64+0x4], R9 ;  /* 0x0000040906009986 */ /* 0x0005e2000c101924 */
[----:B------:R-:W-:-:S13]  /*7bf0*/  ISETP.GE.OR P0, PT, R15, UR4, P0 ;  /* 0x000000040f007c0c */ /* 0x000fda0008706670 */
[----:B--2---:R-:W-:Y:S05]  /*7c00*/  @P0 BRA `(.L_x_67) ;  /* 0x00000000001c0947 */ /* 0x004fea0003800000 */
[----:B------:R-:W2:Y:S01]  /*7c10*/  LDG.E R3, desc[UR36][R4.64+0x8] ;  /* 0x0000082404037981 */ /* 0x000ea2000c1e1900 */
[----:B------:R-:W1:Y:S02]  /*7c20*/  LDCU UR5, c[0x0][0x3a0] ;  /* 0x00007400ff0577ac */ /* 0x000e640008000800 */
[----:B-1----:R-:W-:Y:S01]  /*7c30*/  ISETP.NE.AND P1, PT, RZ, UR5, PT ;  /* 0x00000005ff007c0c */ /* 0x002fe2000bf25270 */
[----:B--2---:R-:W-:Y:S01]  /*7c40*/  FADD R9, R3, R80 ;  /* 0x0000005003097221 */ /* 0x004fe20000000000 */
[----:B------:R-:W-:-:S11]  /*7c50*/  FSETP.GT.AND P0, PT, R80, -R3, PT ;  /* 0x800000035000720b */ /* 0x000fd60003f04000 */
[----:B------:R-:W-:-:S05]  /*7c60*/  @P1 FSEL R9, R9, RZ, P0 ;  /* 0x000000ff09091208 */ /* 0x000fca0000000000 */
[----:B------:R1:W-:Y:S02]  /*7c70*/  STG.E desc[UR36][R6.64+0x8], R9 ;  /* 0x0000080906007986 */ /* 0x0003e4000c101924 */
.L_x_67:
[----:B------:R-:W-:Y:S05]  /*7c80*/  BSYNC.RECONVERGENT B0 ;  /* 0x0000000000007941 */ /* 0x000fea0003800200 */
.L_x_66:
[----:B------:R-:W-:Y:S04]  /*7c90*/  BSSY.RECONVERGENT B0, `(.L_x_68) ;  /* 0x0000009000007945 */ /* 0x000fe80003800200 */
[----:B------:R-:W-:Y:S05]  /*7ca0*/  @P4 BRA `(.L_x_69) ;  /* 0x00000000001c4947 */ /* 0x000fea0003800000 */
[----:B------:R-:W1:Y:S01]  /*7cb0*/  LDG.E R3, desc[UR36][R4.64+0xc] ;  /* 0x00000c2404037981 */ /* 0x000e62000c1e1900 */
[----:B------:R-:W2:Y:S02]  /*7cc0*/  LDCU UR5, c[0x0][0x3a0] ;  /* 0x00007400ff0577ac */ /* 0x000ea40008000800 */
[----:B--2---:R-:W-:Y:S01]  /*7cd0*/  ISETP.NE.AND P1, PT, RZ, UR5, PT ;  /* 0x00000005ff007c0c */ /* 0x004fe2000bf25270 */
[----:B-1----:R-:W-:Y:S01]  /*7ce0*/  FADD R9, R3, R82 ;  /* 0x0000005203097221 */ /* 0x002fe20000000000 */
[----:B------:R-:W-:-:S11]  /*7cf0*/  FSETP.GT.AND P0, PT, R82, -R3, PT ;  /* 0x800000035200720b */ /* 0x000fd60003f04000 */
[----:B------:R-:W-:-:S05]  /*7d00*/  @P1 FSEL R9, R9, RZ, P0 ;  /* 0x000000ff09091208 */ /* 0x000fca0000000000 */
[----:B------:R2:W-:Y:S02]  /*7d10*/  STG.E desc[UR36][R6.64+0xc], R9 ;  /* 0x00000c0906007986 */ /* 0x0005e4000c101924 */
.L_x_69:
[----:B------:R-:W-:Y:S05]  /*7d20*/  BSYNC.RECONVERGENT B0 ;  /* 0x0000000000007941 */ /* 0x000fea0003800200 */
.L_x_68:
[----:B------:R-:W-:Y:S04]  /*7d30*/  BSSY.RECONVERGENT B0, `(.L_x_70) ;  /* 0x0000009000007945 */ /* 0x000fe80003800200 */
[----:B------:R-:W-:Y:S05]  /*7d40*/  @P5 BRA `(.L_x_71) ;  /* 0x00000000001c5947 */ /* 0x000fea0003800000 */
[----:B------:R-:W1:Y:S01]  /*7d50*/  LDG.E R3, desc[UR36][R4.64+0x10] ;  /* 0x0000102404037981 */ /* 0x000e62000c1e1900 */
[----:B------:R-:W3:Y:S02]  /*7d60*/  LDCU UR5, c[0x0][0x3a0] ;  /* 0x00007400ff0577ac */ /* 0x000ee40008000800 */
[----:B---3--:R-:W-:Y:S01]  /*7d70*/  ISETP.NE.AND P1, PT, RZ, UR5, PT ;  /* 0x00000005ff007c0c */ /* 0x008fe2000bf25270 */
[----:B-12---:R-:W-:Y:S01]  /*7d80*/  FADD R9, R3, R86 ;  /* 0x0000005603097221 */ /* 0x006fe20000000000 */
[----:B------:R-:W-:-:S11]  /*7d90*/  FSETP.GT.AND P0, PT, R86, -R3, PT ;  /* 0x800000035600720b */ /* 0x000fd60003f04000 */
[----:B------:R-:W-:-:S05]  /*7da0*/  @P1 FSEL R9, R9, RZ, P0 ;  /* 0x000000ff09091208 */ /* 0x000fca0000000000 */
[----:B------:R3:W-:Y:S02]  /*7db0*/  STG.E desc[UR36][R6.64+0x10], R9 ;  /* 0x0000100906007986 */ /* 0x0007e4000c101924 */
.L_x_71:
[----:B------:R-:W-:Y:S05]  /*7dc0*/  BSYNC.RECONVERGENT B0 ;  /* 0x0000000000007941 */ /* 0x000fea0003800200 */
.L_x_70:
[----:B------:R-:W-:Y:S04]  /*7dd0*/  BSSY.RECONVERGENT B0, `(.L_x_72) ;  /* 0x0000009000007945 */ /* 0x000fe80003800200 */
[----:B------:R-:W-:Y:S05]  /*7de0*/  @P2 BRA `(.L_x_73) ;  /* 0x00000000001c2947 */ /* 0x000fea0003800000 */
[----:B------:R-:W1:Y:S01]  /*7df0*/  LDG.E R3, desc[UR36][R4.64+0x14] ;  /* 0x0000142404037981 */ /* 0x000e62000c1e1900 */
[----:B------:R-:W4:Y:S02]  /*7e00*/  LDCU UR5, c[0x0][0x3a0] ;  /* 0x00007400ff0577ac */ /* 0x000f240008000800 */
[----:B----4-:R-:W-:Y:S01]  /*7e10*/  ISETP.NE.AND P1, PT, RZ, UR5, PT ;  /* 0x00000005ff007c0c */ /* 0x010fe2000bf25270 */
[----:B-123--:R-:W-:Y:S01]  /*7e20*/  FADD R9, R3, R88 ;  /* 0x0000005803097221 */ /* 0x00efe20000000000 */
[----:B------:R-:W-:-:S11]  /*7e30*/  FSETP.GT.AND P0, PT, R88, -R3, PT ;  /* 0x800000035800720b */ /* 0x000fd60003f04000 */
[----:B------:R-:W-:-:S05]  /*7e40*/  @P1 FSEL R9, R9, RZ, P0 ;  /* 0x000000ff09091208 */ /* 0x000fca0000000000 */
[----:B------:R4:W-:Y:S02]  /*7e50*/  STG.E desc[UR36][R6.64+0x14], R9 ;  /* 0x0000140906007986 */ /* 0x0009e4000c101924 */
.L_x_73:
[----:B------:R-:W-:Y:S05]  /*7e60*/  BSYNC.RECONVERGENT B0 ;  /* 0x0000000000007941 */ /* 0x000fea0003800200 */
.L_x_72:
[----:B------:R-:W-:Y:S04]  /*7e70*/  BSSY.RECONVERGENT B0, `(.L_x_74) ;  /* 0x0000009000007945 */ /* 0x000fe80003800200 */
[----:B------:R-:W-:Y:S05]  /*7e80*/  @P3 BRA `(.L_x_75) ;  /* 0x00000000001c3947 */ /* 0x000fea0003800000 */
[----:B------:R-:W1:Y:S01]  /*7e90*/  LDG.E R3, desc[UR36][R4.64+0x18] ;  /* 0x0000182404037981 */ /* 0x000e62000c1e1900 */
[----:B------:R-:W5:Y:S02]  /*7ea0*/  LDCU UR5, c[0x0][0x3a0] ;  /* 0x00007400ff0577ac */ /* 0x000f640008000800 */
[----:B-----5:R-:W-:Y:S01]  /*7eb0*/  ISETP.NE.AND P1, PT, RZ, UR5, PT ;  /* 0x00000005ff007c0c */ /* 0x020fe2000bf25270 */
[----:B-1234-:R-:W-:Y:S01]  /*7ec0*/  FADD R9, R3, R90 ;  /* 0x0000005a03097221 */ /* 0x01efe20000000000 */
[----:B------:R-:W-:-:S11]  /*7ed0*/  FSETP.GT.AND P0, PT, R90, -R3, PT ;  /* 0x800000035a00720b */ /* 0x000fd60003f04000 */
[----:B------:R-:W-:-:S05]  /*7ee0*/  @P1 FSEL R9, R9, RZ, P0 ;  /* 0x000000ff09091208 */ /* 0x000fca0000000000 */
[----:B------:R1:W-:Y:S02]  /*7ef0*/  STG.E desc[UR36][R6.64+0x18], R9 ;  /* 0x0000180906007986 */ /* 0x0003e4000c101924 */
.L_x_75:
[----:B------:R-:W-:Y:S05]  /*7f00*/  BSYNC.RECONVERGENT B0 ;  /* 0x0000000000007941 */ /* 0x000fea0003800200 */
.L_x_74:
[----:B------:R-:W-:Y:S05]  /*7f10*/  @P6 EXIT ;  /* 0x000000000000694d */ /* 0x000fea0003800000 */
[----:B------:R-:W5:Y:S01]  /*7f20*/  LDG.E R5, desc[UR36][R4.64+0x1c] ;  /* 0x00001c2404057981 */ /* 0x000f62000c1e1900 */
[----:B------:R-:W1:Y:S02]  /*7f30*/  LDCU UR4, c[0x0][0x3a0] ;  /* 0x00007400ff0477ac */ /* 0x000e640008000800 */
[----:B-1----:R-:W-:Y:S01]  /*7f40*/  ISETP.NE.AND P1, PT, RZ, UR4, PT ;  /* 0x00000004ff007c0c */ /* 0x002fe2000bf25270 */
[----:B-----5:R-:W-:Y:S01]  /*7f50*/  FADD R3, R5, R92 ;  /* 0x0000005c05037221 */ /* 0x020fe20000000000 */
[----:B------:R-:W-:-:S11]  /*7f60*/  FSETP.GT.AND P0, PT, R92, -R5, PT ;  /* 0x800000055c00720b */ /* 0x000fd60003f04000 */
[----:B------:R-:W-:-:S05]  /*7f70*/  @P1 FSEL R3, R3, RZ, P0 ;  /* 0x000000ff03031208 */ /* 0x000fca0000000000 */
[----:B------:R-:W-:Y:S01]  /*7f80*/  STG.E desc[UR36][R6.64+0x1c], R3 ;  /* 0x00001c0306007986 */ /* 0x000fe2000c101924 */
[----:B------:R-:W-:Y:S05]  /*7f90*/  EXIT ;  /* 0x000000000000794d */ /* 0x000fea0003800000 */
.L_x_76:
[----:B------:R-:W-:-:S00]  /*7fa0*/  BRA `(.L_x_76) ;  /* 0xfffffffc00fc7947 */ /* 0x000fc0000383ffff */
[----:B------:R-:W-:-:S00]  /*7fb0*/  NOP ;  /* 0x0000000000007918 */ /* 0x000fc00000000000 */
        /* <DEDUP_REMOVED lines=12> */
.L_x_77:


//--------------------- .nv.global.init           --------------------------
	.section	.nv.global.init,"aw",@progbits
.nv.global.init:
	.type		$str,@object
	.size		$str,(.L_0 - $str)
$str:
        /*0000*/ 	.byte	0x5b, 0x47, 0x50, 0x55, 0x20, 0x4b, 0x65, 0x72, 0x6e, 0x65, 0x6c, 0x5d, 0x20, 0x52, 0x65, 0x63
        /*0010*/ 	.byte	0x65, 0x69, 0x76, 0x65, 0x64, 0x20, 0x42, 0x69, 0x61, 0x73, 0x20, 0x50, 0x74, 0x72, 0x3a, 0x20
        /*0020*/ 	.byte	0x25, 0x70, 0x2c, 0x20, 0x75, 0x73, 0x65, 0x5f, 0x72, 0x65, 0x6c, 0x75, 0x3a, 0x20, 0x25, 0x64
        /*0030*/ 	.byte	0x0a, 0x00
.L_0:


//--------------------- .nv.shared._Z21matrixMulPhase6_AsyncPfS_S_PKfiiii --------------------------
	.section	.nv.shared._Z21matrixMulPhase6_AsyncPfS_S_PKfiiii,"aw",@nobits
	.sectionflags	@""
	.align	4
.nv.shared._Z21matrixMulPhase6_AsyncPfS_S_PKfiiii:
	.zero		17408


//--------------------- .nv.shared.reserved.0     --------------------------
	.section	.nv.shared.reserved.0,"aw",@nobits
	.weak		__nv_reservedSMEM_offset_0_alias
	.size		__nv_reservedSMEM_offset_0_alias, 0, 64
	.other		__nv_reservedSMEM_offset_0_alias,@"STO_CUDA_RESERVED_SHARED STV_DEFAULT"
__nv_reservedSMEM_offset_0_alias:
	.zero		0
	.zero		64


//--------------------- .nv.constant0._Z21matrixMulPhase6_AsyncPfS_S_PKfiiii --------------------------
	.section	.nv.constant0._Z21matrixMulPhase6_AsyncPfS_S_PKfiiii,"a",@progbits
	.sectionflags	@""
	.align	4
.nv.constant0._Z21matrixMulPhase6_AsyncPfS_S_PKfiiii:
	.zero		944


//--------------------- SYMBOLS --------------------------

	.type		.nv.reservedSmem.offset0,@object
	.size		.nv.reservedSmem.offset0,0x4
	.type		.nv.reservedSmem.cap,@object
	.size		.nv.reservedSmem.cap,0x4
	.type		vprintf,@function
